def matmul_kernel(
    a_ptr,
    b_ptr,
    c_ptr,
    M,
    N,
    K,
    stride_am,
    stride_ak,
    stride_bk,
    stride_bn,
    stride_cm,
    stride_cn,
    BLOCK_M: tl.constexpr,
    BLOCK_N: tl.constexpr,
    BLOCK_K: tl.constexpr,
    GROUP_M: tl.constexpr,
):
    pid = tl.program_id(axis=0)
    num_pid_m = tl.cdiv(M, BLOCK_M)
    num_pid_n = tl.cdiv(N, BLOCK_N)
    num_pid_in_group = GROUP_M * num_pid_n
    group_id = pid // num_pid_in_group
    first_pid_m = group_id * GROUP_M
    group_size_m = min(num_pid_m - first_pid_m, GROUP_M)
    pid_m = first_pid_m + ((pid % num_pid_in_group) % group_size_m)
    pid_n = (pid % num_pid_in_group) // group_size_m

    offs_am = (pid_m * BLOCK_M + tl.arange(0, BLOCK_M)) % M
    offs_bn = (pid_n * BLOCK_N + tl.arange(0, BLOCK_N)) % N
    offs_k = tl.arange(0, BLOCK_K)
    a_ptrs = a_ptr + offs_am[:, None] * stride_am + offs_k[None, :] * stride_ak
    b_ptrs = b_ptr + offs_k[:, None] * stride_bk + offs_bn[None, :] * stride_bn

    acc = tl.zeros((BLOCK_M, BLOCK_N), dtype=tl.float32)
    for kk in range(0, tl.cdiv(K, BLOCK_K)):
        a = tl.load(a_ptrs, mask=offs_k[None, :] < K - kk * BLOCK_K, other=0.0)
        b = tl.load(b_ptrs, mask=offs_k[:, None] < K - kk * BLOCK_K, other=0.0)
        acc = tl.dot(a, b, acc)
        a_ptrs += BLOCK_K * stride_ak
        b_ptrs += BLOCK_K * stride_bk

    c = acc.to(c_ptr.dtype.element_ty)
    offs_cm = pid_m * BLOCK_M + tl.arange(0, BLOCK_M)
    offs_cn = pid_n * BLOCK_N + tl.arange(0, BLOCK_N)
    c_ptrs = c_ptr + offs_cm[:, None] * stride_cm + offs_cn[None, :] * stride_cn
    mask = (offs_cm[:, None] < M) & (offs_cn[None, :] < N)
    tl.store(c_ptrs, c, mask=mask)

# config = {"BLOCK_K": 64, "BLOCK_M": 256, "BLOCK_N": 64, "GROUP_M": 8, "arch": "sm_100", "dtype": "fp8e4m3", "num_ctas": 1, "num_stages": 3, "num_warps": 16}
# arch = sm_100


// ===== COMPILED SASS (sm_100a) =====

	.target	sm_100a

	.elftype	@"ET_EXEC"


//--------------------- .note.nv.tkinfo           --------------------------
	.section	.note.nv.tkinfo,"",@"SHT_NOTE"
	.sectionflags	@"SHF_NOTE_NV_TKINFO"
	.tkinfo
        /*0018*/ 	.word	0x00000081
        /*0030*/ 	.string	""
        /*0030*/ 	.string	"ptxas-blackwell"
        /*0030*/ 	.string	"Cuda compilation tools, release 12.9, V12.9.86"
        /*0030*/ 	.string	"Build cuda_12.9.r12.9/compiler.36037853_0"
        /*0030*/ 	.string	"-v  -suppress-debug-info  -lineinfo  -arch sm_100a "



//--------------------- .note.nv.cuver            --------------------------
	.section	.note.nv.cuver,"",@"SHT_NOTE"
	.sectionflags	@"SHF_NOTE_NV_CUVER"
        /*0018*/ 	.short	0x0001
        /*001a*/ 	.short	0x0064
        /*001c*/ 	.short	0x0001
        /*001e*/ 	.short	0x0000
        /*0020*/ 	.short	0x0001
        /*0022*/ 	.short	0x0000


//--------------------- .nv.info                  --------------------------
	.section	.nv.info,"",@"SHT_CUDA_INFO"
	.align	4


	//----- nvinfo : EIATTR_REGCOUNT
	.align		4
        /*0000*/ 	.byte	0x04, 0x2f
        /*0002*/ 	.short	(.L_1 - .L_0)
	.align		4
.L_0:
        /*0004*/ 	.word	index@(matmul_kernel)
        /*0008*/ 	.word	0x00000080


	//----- nvinfo : EIATTR_FRAME_SIZE
	.align		4
.L_1:
        /*000c*/ 	.byte	0x04, 0x11
        /*000e*/ 	.short	(.L_3 - .L_2)
	.align		4
.L_2:
        /*0010*/ 	.word	index@(matmul_kernel)
        /*0014*/ 	.word	0x00000030


	//----- nvinfo : EIATTR_MIN_STACK_SIZE
	.align		4
.L_3:
        /*0018*/ 	.byte	0x04, 0x12
        /*001a*/ 	.short	(.L_5 - .L_4)
	.align		4
.L_4:
        /*001c*/ 	.word	index@(matmul_kernel)
        /*0020*/ 	.word	0x00000030
.L_5:


//--------------------- .nv.info.matmul_kernel    --------------------------
	.section	.nv.info.matmul_kernel,"",@"SHT_CUDA_INFO"
	.sectionflags	@""
	.align	4


	//----- nvinfo : EIATTR_CUDA_API_VERSION
	.align		4
        /*0000*/ 	.byte	0x04, 0x37
        /*0002*/ 	.short	(.L_7 - .L_6)
.L_6:
        /*0004*/ 	.word	0x00000081


	//----- nvinfo : EIATTR_KPARAM_INFO
	.align		4
.L_7:
        /*0008*/ 	.byte	0x04, 0x17
        /*000a*/ 	.short	(.L_9 - .L_8)
.L_8:
        /*000c*/ 	.word	0x00000000
        /*0010*/ 	.short	0x000d
        /*0012*/ 	.short	0x0048
        /*0014*/ 	.byte	0x00, 0xf4, 0x21, 0x00


	//----- nvinfo : EIATTR_KPARAM_INFO
	.align		4
.L_9:
        /*0018*/ 	.byte	0x04, 0x17
        /*001a*/ 	.short	(.L_11 - .L_10)
.L_10:
        /*001c*/ 	.word	0x00000000
        /*0020*/ 	.short	0x000c
        /*0022*/ 	.short	0x0040
        /*0024*/ 	.byte	0x00, 0xf4, 0x21, 0x00


	//----- nvinfo : EIATTR_KPARAM_INFO
	.align		4
.L_11:
        /*0028*/ 	.byte	0x04, 0x17
        /*002a*/ 	.short	(.L_13 - .L_12)
.L_12:
        /*002c*/ 	.word	0x00000000
        /*0030*/ 	.short	0x000b
        /*0032*/ 	.short	0x0038
        /*0034*/ 	.byte	0x00, 0xf0, 0x11, 0x00


	//----- nvinfo : EIATTR_KPARAM_INFO
	.align		4
.L_13:
        /*0038*/ 	.byte	0x04, 0x17
        /*003a*/ 	.short	(.L_15 - .L_14)
.L_14:
        /*003c*/ 	.word	0x00000000
        /*0040*/ 	.short	0x000a
        /*0042*/ 	.short	0x0034
        /*0044*/ 	.byte	0x00, 0xf0, 0x11, 0x00


	//----- nvinfo : EIATTR_KPARAM_INFO
	.align		4
.L_15:
        /*0048*/ 	.byte	0x04, 0x17
        /*004a*/ 	.short	(.L_17 - .L_16)
.L_16:
        /*004c*/ 	.word	0x00000000
        /*0050*/ 	.short	0x0009
        /*0052*/ 	.short	0x0030
        /*0054*/ 	.byte	0x00, 0xf0, 0x11, 0x00


	//----- nvinfo : EIATTR_KPARAM_INFO
	.align		4
.L_17:
        /*0058*/ 	.byte	0x04, 0x17
        /*005a*/ 	.short	(.L_19 - .L_18)
.L_18:
        /*005c*/ 	.word	0x00000000
        /*0060*/ 	.short	0x0008
        /*0062*/ 	.short	0x002c
        /*0064*/ 	.byte	0x00, 0xf0, 0x11, 0x00


	//----- nvinfo : EIATTR_KPARAM_INFO
	.align		4
.L_19:
        /*0068*/ 	.byte	0x04, 0x17
        /*006a*/ 	.short	(.L_21 - .L_20)
.L_20:
        /*006c*/ 	.word	0x00000000
        /*0070*/ 	.short	0x0007
        /*0072*/ 	.short	0x0028
        /*0074*/ 	.byte	0x00, 0xf0, 0x11, 0x00


	//----- nvinfo : EIATTR_KPARAM_INFO
	.align		4
.L_21:
        /*0078*/ 	.byte	0x04, 0x17
        /*007a*/ 	.short	(.L_23 - .L_22)
.L_22:
        /*007c*/ 	.word	0x00000000
        /*0080*/ 	.short	0x0006
        /*0082*/ 	.short	0x0024
        /*0084*/ 	.byte	0x00, 0xf0, 0x11, 0x00


	//----- nvinfo : EIATTR_KPARAM_INFO
	.align		4
.L_23:
        /*0088*/ 	.byte	0x04, 0x17
        /*008a*/ 	.short	(.L_25 - .L_24)
.L_24:
        /*008c*/ 	.word	0x00000000
        /*0090*/ 	.short	0x0005
        /*0092*/ 	.short	0x0020
        /*0094*/ 	.byte	0x00, 0xf0, 0x11, 0x00


	//----- nvinfo : EIATTR_KPARAM_INFO
	.align		4
.L_25:
        /*0098*/ 	.byte	0x04, 0x17
        /*009a*/ 	.short	(.L_27 - .L_26)
.L_26:
        /*009c*/ 	.word	0x00000000
        /*00a0*/ 	.short	0x0004
        /*00a2*/ 	.short	0x001c
        /*00a4*/ 	.byte	0x00, 0xf0, 0x11, 0x00


	//----- nvinfo : EIATTR_KPARAM_INFO
	.align		4
.L_27:
        /*00a8*/ 	.byte	0x04, 0x17
        /*00aa*/ 	.short	(.L_29 - .L_28)
.L_28:
        /*00ac*/ 	.word	0x00000000
        /*00b0*/ 	.short	0x0003
        /*00b2*/ 	.short	0x0018
        /*00b4*/ 	.byte	0x00, 0xf0, 0x11, 0x00


	//----- nvinfo : EIATTR_KPARAM_INFO
	.align		4
.L_29:
        /*00b8*/ 	.byte	0x04, 0x17
        /*00ba*/ 	.short	(.L_31 - .L_30)
.L_30:
        /*00bc*/ 	.word	0x00000000
        /*00c0*/ 	.short	0x0002
        /*00c2*/ 	.short	0x0010
        /*00c4*/ 	.byte	0x00, 0xf4, 0x21, 0x00


	//----- nvinfo : EIATTR_KPARAM_INFO
	.align		4
.L_31:
        /*00c8*/ 	.byte	0x04, 0x17
        /*00ca*/ 	.short	(.L_33 - .L_32)
.L_32:
        /*00cc*/ 	.word	0x00000000
        /*00d0*/ 	.short	0x0001
        /*00d2*/ 	.short	0x0008
        /*00d4*/ 	.byte	0x00, 0xf4, 0x21, 0x00


	//----- nvinfo : EIATTR_KPARAM_INFO
	.align		4
.L_33:
        /*00d8*/ 	.byte	0x04, 0x17
        /*00da*/ 	.short	(.L_35 - .L_34)
.L_34:
        /*00dc*/ 	.word	0x00000000
        /*00e0*/ 	.short	0x0000
        /*00e2*/ 	.short	0x0000
        /*00e4*/ 	.byte	0x00, 0xf4, 0x21, 0x00


	//----- nvinfo : EIATTR_SPARSE_MMA_MASK
	.align		4
.L_35:
        /*00e8*/ 	.byte	0x03, 0x50
        /*00ea*/ 	.short	0x0000


	//----- nvinfo : EIATTR_MAXREG_COUNT
	.align		4
        /*00ec*/ 	.byte	0x03, 0x1b
        /*00ee*/ 	.short	0x0080


	//----- nvinfo : EIATTR_NUM_BARRIERS
	.align		4
        /*00f0*/ 	.byte	0x02, 0x4c
        /*00f2*/ 	.byte	0x01
	.zero		1


	//----- nvinfo : EIATTR_ANNOTATIONS
	.align		4
        /*00f4*/ 	.byte	0x04, 0x55
        /*00f6*/ 	.short	(.L_37 - .L_36)


	//   ....[0]....
.L_36:
        /*00f8*/ 	.word	0x00000001
        /*00fc*/ 	.byte	0x60, 0x07, 0x00, 0x00, 0x01, 0x00, 0x00, 0x00, 0xd0, 0x07, 0x00, 0x00, 0x01, 0x00, 0x00, 0x00
        /* <DEDUP_REMOVED lines=10> */
        /*01ac*/ 	.byte	0xa0, 0x41, 0x00, 0x00, 0x01, 0x00, 0x00, 0x00, 0xe0, 0x41, 0x00, 0x00


	//----- nvinfo : EIATTR_VRC_CTA_INIT_COUNT
	.align		4
.L_37:
        /*01b8*/ 	.byte	0x02, 0x4a
	.zero		1
	.zero		1


	//----- nvinfo : EIATTR_EXIT_INSTR_OFFSETS
	.align		4
        /*01bc*/ 	.byte	0x04, 0x1c
        /*01be*/ 	.short	(.L_39 - .L_38)


	//   ....[0]....
.L_38:
        /*01c0*/ 	.word	0x000056d0


	//   ....[1]....
        /*01c4*/ 	.word	0x000056f0


	//----- nvinfo : EIATTR_REQNTID
	.align		4
.L_39:
        /*01c8*/ 	.byte	0x04, 0x10
        /*01ca*/ 	.short	(.L_41 - .L_40)
.L_40:
        /*01cc*/ 	.word	0x00000200
        /*01d0*/ 	.word	0x00000001
        /*01d4*/ 	.word	0x00000001


	//----- nvinfo : EIATTR_CBANK_PARAM_SIZE
	.align		4
.L_41:
        /*01d8*/ 	.byte	0x03, 0x19
        /*01da*/ 	.short	0x0050


	//----- nvinfo : EIATTR_PARAM_CBANK
	.align		4
        /*01dc*/ 	.byte	0x04, 0x0a
        /*01de*/ 	.short	(.L_43 - .L_42)
	.align		4
.L_42:
        /*01e0*/ 	.word	index@(.nv.constant0.matmul_kernel)
        /*01e4*/ 	.short	0x0380
        /*01e6*/ 	.short	0x0050


	//----- nvinfo : EIATTR_SW_WAR
	.align		4
.L_43:
        /*01e8*/ 	.byte	0x04, 0x36
        /*01ea*/ 	.short	(.L_45 - .L_44)
.L_44:
        /*01ec*/ 	.word	0x00000008
.L_45:


//--------------------- .nv.compat                --------------------------
	.section	.nv.compat,"",@"SHT_CUDA_COMPAT_INFO"
	.align	4
        /*0000*/ 	.byte	0x02, 0x02, 0x02, 0x00, 0x02, 0x05, 0x05, 0x00, 0x02, 0x03, 0x00, 0x00, 0x02, 0x06, 0x01, 0x00


//--------------------- .nv.callgraph             --------------------------
	.section	.nv.callgraph,"",@"SHT_CUDA_CALLGRAPH"
	.align	4
	.sectionentsize	8
	.align		4
        /*0000*/ 	.word	0x00000000
	.align		4
        /*0004*/ 	.word	0xffffffff
	.align		4
        /*0008*/ 	.word	0x00000000
	.align		4
        /*000c*/ 	.word	0xfffffffe
	.align		4
        /*0010*/ 	.word	0x00000000
	.align		4
        /*0014*/ 	.word	0xfffffffd
	.align		4
        /*0018*/ 	.word	0x00000000
	.align		4
        /*001c*/ 	.word	0xfffffffc


//--------------------- .text.matmul_kernel       --------------------------
	.section	.text.matmul_kernel,"ax",@progbits
	.align	128
        .global         matmul_kernel
        .type           matmul_kernel,@function
        .size           matmul_kernel,(.L_x_4 - matmul_kernel)
        .other          matmul_kernel,@"STO_CUDA_ENTRY STV_DEFAULT"
matmul_kernel:
.text.matmul_kernel:
[----:B------:R-:W0:Y:S08]  /*0000*/  LDC R1, c[0x0][0x37c] ;  /* 0x0000df00ff017b82 */ /* 0x000e300000000800 */
[----:B------:R-:W1:Y:S01]  /*0010*/  LDC.64 R24, c[0x0][0x398] ;  /* 0x0000e600ff187b82 */ /* 0x000e620000000a00 */
[----:B------:R-:W2:Y:S01]  /*0020*/  S2R R5, SR_CTAID.X ;  /* 0x0000000000057919 */ /* 0x000ea20000002500 */
[----:B------:R-:W3:Y:S01]  /*0030*/  LDCU UR4, c[0x0][0x3a0] ;  /* 0x00007400ff0477ac */ /* 0x000ee20008000800 */
[----:B0-----:R-:W-:Y:S01]  /*0040*/  VIADD R1, R1, 0xffffffd0 ;  /* 0xffffffd001017836 */ /* 0x001fe20000000000 */
[----:B------:R-:W0:Y:S01]  /*0050*/  S2R R68, SR_TID.X ;  /* 0x0000000000447919 */ /* 0x000e220000002100 */
[----:B------:R-:W-:Y:S01]  /*0060*/  UMOV UR5, 0x400 ;  /* 0x0000040000057882 */ /* 0x000fe20000000000 */
[----:B------:R-:W4:Y:S02]  /*0070*/  LDCU.64 UR8, c[0x0][0x358] ;  /* 0x00006b00ff0877ac */ /* 0x000f240008000a00 */
[----:B------:R-:W5:Y:S01]  /*0080*/  S2UR UR6, SR_CgaCtaId ;  /* 0x00000000000679c3 */ /* 0x000f620000008800 */
[----:B------:R-:W0:Y:S01]  /*0090*/  LDCU UR7, c[0x0][0x3a0] ;  /* 0x00007400ff0777ac */ /* 0x000e220008000800 */
[----:B---3--:R-:W-:Y:S01]  /*00a0*/  UIADD3 UR4, UPT, UPT, UR4, 0x3f, URZ ;  /* 0x0000003f04047890 */ /* 0x008fe2000fffe0ff */
[----:B-1----:R-:W-:-:S03]  /*00b0*/  VIADD R0, R25, 0x3f ;  /* 0x0000003f19007836 */ /* 0x002fc60000000000 */
[----:B------:R-:W-:Y:S02]  /*00c0*/  UISETP.GT.AND UP0, UPT, UR4, 0x3f, UPT ;  /* 0x0000003f0400788c */ /* 0x000fe4000bf04270 */
[----:B------:R-:W-:Y:S01]  /*00d0*/  SHF.R.S32.HI R3, RZ, 0x1f, R0 ;  /* 0x0000001fff037819 */ /* 0x000fe20000011400 */
[----:B-----5:R-:W-:-:S03]  /*00e0*/  ULEA UR5, UR6, UR5, 0x18 ;  /* 0x0000000506057291 */ /* 0x020fc6000f8ec0ff */
[----:B------:R-:W-:Y:S02]  /*00f0*/  LEA.HI R3, R3, R0, RZ, 0x6 ;  /* 0x0000000003037211 */ /* 0x000fe400078f30ff */
[----:B--2---:R-:W-:Y:S02]  /*0100*/  IABS R8, R5 ;  /* 0x0000000500087213 */ /* 0x004fe40000000000 */
[----:B------:R-:W-:Y:S02]  /*0110*/  SHF.R.S32.HI R3, RZ, 0x6, R3 ;  /* 0x00000006ff037819 */ /* 0x000fe40000011403 */
[----:B0-----:R-:W-:-:S03]  /*0120*/  SHF.R.U32.HI R35, RZ, 0x8, R68 ;  /* 0x00000008ff237819 */ /* 0x001fc60000011644 */
[----:B------:R-:W-:Y:S01]  /*0130*/  IMAD.SHL.U32 R4, R3, 0x8, RZ ;  /* 0x0000000803047824 */ /* 0x000fe200078e00ff */
[----:B------:R-:W-:-:S04]  /*0140*/  SGXT.U32 R35, R35, 0x1 ;  /* 0x000000012323781a */ /* 0x000fc80000000000 */
[-C--:B------:R-:W-:Y:S02]  /*0150*/  IABS R7, R4.reuse ;  /* 0x0000000400077213 */ /* 0x080fe40000000000 */
[----:B------:R-:W-:Y:S02]  /*0160*/  IABS R10, R4 ;  /* 0x00000004000a7213 */ /* 0x000fe40000000000 */
[----:B------:R-:W0:Y:S01]  /*0170*/  I2F.RP R0, R7 ;  /* 0x0000000700007306 */ /* 0x000e220000209400 */
[C---:B------:R-:W-:Y:S02]  /*0180*/  LOP3.LUT R118, R35.reuse, 0x2, RZ, 0xfc, !PT ;  /* 0x0000000223767812 */ /* 0x040fe400078efcff */
[C---:B------:R-:W-:Y:S02]  /*0190*/  LOP3.LUT R119, R35.reuse, 0x4, RZ, 0xfc, !PT ;  /* 0x0000000423777812 */ /* 0x040fe400078efcff */
[C---:B------:R-:W-:Y:S02]  /*01a0*/  LOP3.LUT R120, R35.reuse, 0x6, RZ, 0xfc, !PT ;  /* 0x0000000623787812 */ /* 0x040fe400078efcff */
[----:B------:R-:W-:-:S02]  /*01b0*/  LOP3.LUT R121, R35, 0x8, RZ, 0xfc, !PT ;  /* 0x0000000823797812 */ /* 0x000fc400078efcff */
[C---:B------:R-:W-:Y:S02]  /*01c0*/  LOP3.LUT R122, R35.reuse, 0xa, RZ, 0xfc, !PT ;  /* 0x0000000a237a7812 */ /* 0x040fe400078efcff */
[C---:B------:R-:W-:Y:S02]  /*01d0*/  LOP3.LUT R123, R35.reuse, 0xc, RZ, 0xfc, !PT ;  /* 0x0000000c237b7812 */ /* 0x040fe400078efcff */
[C---:B------:R-:W-:Y:S01]  /*01e0*/  LOP3.LUT R124, R35.reuse, 0xe, RZ, 0xfc, !PT ;  /* 0x0000000e237c7812 */ /* 0x040fe200078efcff */
[----:B0-----:R-:W0:Y:S01]  /*01f0*/  MUFU.RCP R0, R0 ;  /* 0x0000000000007308 */ /* 0x001e220000001000 */
[C---:B------:R-:W-:Y:S02]  /*0200*/  LOP3.LUT R125, R35.reuse, 0x10, RZ, 0xfc, !PT ;  /* 0x00000010237d7812 */ /* 0x040fe400078efcff */
[C---:B------:R-:W-:Y:S02]  /*0210*/  LOP3.LUT R12, R35.reuse, 0x1e, RZ, 0xfc, !PT ;  /* 0x0000001e230c7812 */ /* 0x040fe400078efcff */
[----:B------:R-:W-:-:S02]  /*0220*/  LOP3.LUT R13, R35, 0x20, RZ, 0xfc, !PT ;  /* 0x00000020230d7812 */ /* 0x000fc400078efcff */
[C---:B------:R-:W-:Y:S02]  /*0230*/  LOP3.LUT R16, R35.reuse, 0x22, RZ, 0xfc, !PT ;  /* 0x0000002223107812 */ /* 0x040fe400078efcff */
[C---:B------:R-:W-:Y:S02]  /*0240*/  LOP3.LUT R17, R35.reuse, 0x24, RZ, 0xfc, !PT ;  /* 0x0000002423117812 */ /* 0x040fe400078efcff */
[C---:B------:R-:W-:Y:S02]  /*0250*/  LOP3.LUT R18, R35.reuse, 0x26, RZ, 0xfc, !PT ;  /* 0x0000002623127812 */ /* 0x040fe400078efcff */
[C---:B------:R-:W-:Y:S02]  /*0260*/  LOP3.LUT R19, R35.reuse, 0x28, RZ, 0xfc, !PT ;  /* 0x0000002823137812 */ /* 0x040fe400078efcff */
[C---:B------:R-:W-:Y:S01]  /*0270*/  LOP3.LUT R20, R35.reuse, 0x2a, RZ, 0xfc, !PT ;  /* 0x0000002a23147812 */ /* 0x040fe200078efcff */
[----:B0-----:R-:W-:Y:S01]  /*0280*/  VIADD R2, R0, 0xffffffe ;  /* 0x0ffffffe00027836 */ /* 0x001fe20000000000 */
[C---:B------:R-:W-:Y:S01]  /*0290*/  LOP3.LUT R21, R35.reuse, 0x2c, RZ, 0xfc, !PT ;  /* 0x0000002c23157812 */ /* 0x040fe200078efcff */
[----:B------:R-:W-:Y:S01]  /*02a0*/  IMAD.MOV R0, RZ, RZ, -R10 ;  /* 0x000000ffff007224 */ /* 0x000fe200078e0a0a */
[C---:B------:R-:W-:Y:S01]  /*02b0*/  LOP3.LUT R10, R35.reuse, 0x1a, RZ, 0xfc, !PT ;  /* 0x0000001a230a7812 */ /* 0x040fe200078efcff */
[----:B------:R0:W1:Y:S01]  /*02c0*/  F2I.FTZ.U32.TRUNC.NTZ R3, R2 ;  /* 0x0000000200037305 */ /* 0x000062000021f000 */
[----:B------:R-:W-:-:S02]  /*02d0*/  LOP3.LUT R22, R35, 0x2e, RZ, 0xfc, !PT ;  /* 0x0000002e23167812 */ /* 0x000fc400078efcff */
[C---:B------:R-:W-:Y:S02]  /*02e0*/  LOP3.LUT R23, R35.reuse, 0x30, RZ, 0xfc, !PT ;  /* 0x0000003023177812 */ /* 0x040fe400078efcff */
[C---:B------:R-:W-:Y:S02]  /*02f0*/  LOP3.LUT R28, R35.reuse, 0x32, RZ, 0xfc, !PT ;  /* 0x00000032231c7812 */ /* 0x040fe400078efcff */
[C---:B------:R-:W-:Y:S01]  /*0300*/  LOP3.LUT R29, R35.reuse, 0x34, RZ, 0xfc, !PT ;  /* 0x00000034231d7812 */ /* 0x040fe200078efcff */
[----:B0-----:R-:W-:Y:S01]  /*0310*/  IMAD.MOV.U32 R2, RZ, RZ, RZ ;  /* 0x000000ffff027224 */ /* 0x001fe200078e00ff */
[C---:B------:R-:W-:Y:S02]  /*0320*/  LOP3.LUT R30, R35.reuse, 0x36, RZ, 0xfc, !PT ;  /* 0x00000036231e7812 */ /* 0x040fe400078efcff */
[C---:B------:R-:W-:Y:S02]  /*0330*/  LOP3.LUT R31, R35.reuse, 0x38, RZ, 0xfc, !PT ;  /* 0x00000038231f7812 */ /* 0x040fe400078efcff */
[C---:B------:R-:W-:Y:S01]  /*0340*/  LOP3.LUT R32, R35.reuse, 0x3a, RZ, 0xfc, !PT ;  /* 0x0000003a23207812 */ /* 0x040fe200078efcff */
[----:B-1----:R-:W-:Y:S01]  /*0350*/  IMAD.MOV R6, RZ, RZ, -R3 ;  /* 0x000000ffff067224 */ /* 0x002fe200078e0a03 */
[----:B------:R-:W-:-:S02]  /*0360*/  LOP3.LUT R33, R35, 0x3c, RZ, 0xfc, !PT ;  /* 0x0000003c23217812 */ /* 0x000fc400078efcff */
[----:B------:R-:W-:Y:S01]  /*0370*/  LOP3.LUT R34, R35, 0x3e, RZ, 0xfc, !PT ;  /* 0x0000003e23227812 */ /* 0x000fe200078efcff */
[----:B------:R-:W-:Y:S02]  /*0380*/  IMAD R9, R6, R7, RZ ;  /* 0x0000000706097224 */ /* 0x000fe400078e02ff */
[----:B------:R-:W-:Y:S02]  /*0390*/  IMAD.MOV.U32 R6, RZ, RZ, R8 ;  /* 0x000000ffff067224 */ /* 0x000fe400078e0008 */
[----:B------:R-:W-:-:S06]  /*03a0*/  IMAD.HI.U32 R3, R3, R9, R2 ;  /* 0x0000000903037227 */ /* 0x000fcc00078e0002 */
[----:B------:R-:W-:-:S04]  /*03b0*/  IMAD.HI.U32 R3, R3, R6, RZ ;  /* 0x0000000603037227 */ /* 0x000fc800078e00ff */
[----:B------:R-:W-:-:S05]  /*03c0*/  IMAD R0, R3, R0, R6 ;  /* 0x0000000003007224 */ /* 0x000fca00078e0206 */
[----:B------:R-:W-:-:S13]  /*03d0*/  ISETP.GT.U32.AND P1, PT, R7, R0, PT ;  /* 0x000000000700720c */ /* 0x000fda0003f24070 */
[----:B------:R-:W-:Y:S02]  /*03e0*/  @!P1 IMAD.IADD R0, R0, 0x1, -R7 ;  /* 0x0000000100009824 */ /* 0x000fe400078e0a07 */
[----:B------:R-:W-:Y:S01]  /*03f0*/  @!P1 VIADD R3, R3, 0x1 ;  /* 0x0000000103039836 */ /* 0x000fe20000000000 */
[----:B------:R-:W-:Y:S02]  /*0400*/  ISETP.NE.AND P1, PT, R4, RZ, PT ;  /* 0x000000ff0400720c */ /* 0x000fe40003f25270 */
[----:B------:R-:W-:Y:S02]  /*0410*/  ISETP.GE.U32.AND P0, PT, R0, R7, PT ;  /* 0x000000070000720c */ /* 0x000fe40003f06070 */
[----:B------:R-:W-:-:S04]  /*0420*/  LOP3.LUT R0, R5, R4, RZ, 0x3c, !PT ;  /* 0x0000000405007212 */ /* 0x000fc800078e3cff */
[----:B------:R-:W-:Y:S01]  /*0430*/  ISETP.GE.AND P2, PT, R0, RZ, PT ;  /* 0x000000ff0000720c */ /* 0x000fe20003f46270 */
[----:B------:R-:W-:-:S06]  /*0440*/  VIADD R0, R24, 0xff ;  /* 0x000000ff18007836 */ /* 0x000fcc0000000000 */
[----:B------:R-:W-:-:S04]  /*0450*/  @P0 VIADD R3, R3, 0x1 ;  /* 0x0000000103030836 */ /* 0x000fc80000000000 */
[----:B------:R-:W-:Y:S01]  /*0460*/  IMAD.MOV.U32 R2, RZ, RZ, R3 ;  /* 0x000000ffff027224 */ /* 0x000fe200078e0003 */
[----:B------:R-:W-:-:S03]  /*0470*/  SHF.R.S32.HI R3, RZ, 0x1f, R0 ;  /* 0x0000001fff037819 */ /* 0x000fc60000011400 */
[----:B------:R-:W-:Y:S01]  /*0480*/  @!P2 IMAD.MOV R2, RZ, RZ, -R2 ;  /* 0x000000ffff02a224 */ /* 0x000fe200078e0a02 */
[----:B------:R-:W-:Y:S02]  /*0490*/  @!P1 LOP3.LUT R2, RZ, R4, RZ, 0x33, !PT ;  /* 0x00000004ff029212 */ /* 0x000fe400078e33ff */
[----:B------:R-:W-:-:S03]  /*04a0*/  LEA.HI R3, R3, R0, RZ, 0x8 ;  /* 0x0000000003037211 */ /* 0x000fc600078f40ff */
[----:B------:R-:W-:Y:S02]  /*04b0*/  IMAD.SHL.U32 R6, R2, 0x8, RZ ;  /* 0x0000000802067824 */ /* 0x000fe400078e00ff */
[----:B------:R-:W-:-:S03]  /*04c0*/  IMAD.MOV R2, RZ, RZ, -R2 ;  /* 0x000000ffff027224 */ /* 0x000fc600078e0a02 */
[----:B------:R-:W-:Y:S01]  /*04d0*/  LEA.HI.SX32 R3, R3, -R6, 0x18 ;  /* 0x8000000603037211 */ /* 0x000fe200078fc2ff */
[----:B------:R-:W-:-:S03]  /*04e0*/  IMAD R4, R4, R2, R5 ;  /* 0x0000000204047224 */ /* 0x000fc600078e0205 */
[----:B------:R-:W-:Y:S02]  /*04f0*/  VIMNMX R11, PT, PT, R3, 0x8, PT ;  /* 0x00000008030b7848 */ /* 0x000fe40003fe0100 */
[----:B------:R-:W-:Y:S02]  /*0500*/  IABS R9, R4 ;  /* 0x0000000400097213 */ /* 0x000fe40000000000 */
[----:B------:R-:W-:-:S04]  /*0510*/  IABS R7, R11 ;  /* 0x0000000b00077213 */ /* 0x000fc80000000000 */
[----:B------:R-:W0:Y:S08]  /*0520*/  I2F.RP R0, R7 ;  /* 0x0000000700007306 */ /* 0x000e300000209400 */
[----:B0-----:R-:W0:Y:S02]  /*0530*/  MUFU.RCP R0, R0 ;  /* 0x0000000000007308 */ /* 0x001e240000001000 */
[----:B0-----:R-:W-:-:S06]  /*0540*/  VIADD R3, R0, 0xffffffe ;  /* 0x0ffffffe00037836 */ /* 0x001fcc0000000000 */
[----:B------:R-:W0:Y:S02]  /*0550*/  F2I.FTZ.U32.TRUNC.NTZ R3, R3 ;  /* 0x0000000300037305 */ /* 0x000e24000021f000 */
[----:B0-----:R-:W-:-:S04]  /*0560*/  IMAD.MOV R8, RZ, RZ, -R3 ;  /* 0x000000ffff087224 */ /* 0x001fc800078e0a03 */
[----:B------:R-:W-:Y:S01]  /*0570*/  IMAD.MOV.U32 R2, RZ, RZ, R8 ;  /* 0x000000ffff027224 */ /* 0x000fe200078e0008 */
[----:B------:R-:W-:-:S03]  /*0580*/  IABS R8, R11 ;  /* 0x0000000b00087213 */ /* 0x000fc60000000000 */
[----:B------:R-:W-:Y:S02]  /*0590*/  IMAD R5, R2, R7, RZ ;  /* 0x0000000702057224 */ /* 0x000fe400078e02ff */
[----:B------:R-:W-:Y:S02]  /*05a0*/  IMAD.MOV.U32 R2, RZ, RZ, RZ ;  /* 0x000000ffff027224 */ /* 0x000fe400078e00ff */
[----:B------:R-:W-:Y:S02]  /*05b0*/  IMAD.MOV R0, RZ, RZ, -R8 ;  /* 0x000000ffff007224 */ /* 0x000fe400078e0a08 */
[----:B------:R-:W-:Y:S01]  /*05c0*/  IMAD.HI.U32 R2, R3, R5, R2 ;  /* 0x0000000503027227 */ /* 0x000fe200078e0002 */
[----:B------:R-:W-:-:S05]  /*05d0*/  LOP3.LUT R3, R68, 0xff, RZ, 0xc0, !PT ;  /* 0x000000ff44037812 */ /* 0x000fca00078ec0ff */
[----:B------:R-:W-:-:S04]  /*05e0*/  IMAD.HI.U32 R2, R2, R9, RZ ;  /* 0x0000000902027227 */ /* 0x000fc800078e00ff */
[----:B------:R-:W-:Y:S01]  /*05f0*/  IMAD R0, R2, R0, R9 ;  /* 0x0000000002007224 */ /* 0x000fe200078e0209 */
[----:B------:R-:W-:-:S04]  /*0600*/  LOP3.LUT R9, R35, 0x18, RZ, 0xfc, !PT ;  /* 0x0000001823097812 */ /* 0x000fc800078efcff */
[----:B------:R-:W-:-:S13]  /*0610*/  ISETP.GT.U32.AND P1, PT, R7, R0, PT ;  /* 0x000000000700720c */ /* 0x000fda0003f24070 */
[----:B------:R-:W-:Y:S02]  /*0620*/  @!P1 IMAD.IADD R0, R0, 0x1, -R7 ;  /* 0x0000000100009824 */ /* 0x000fe400078e0a07 */
[----:B------:R-:W-:Y:S01]  /*0630*/  @!P1 VIADD R2, R2, 0x1 ;  /* 0x0000000102029836 */ /* 0x000fe20000000000 */
[----:B------:R-:W-:Y:S02]  /*0640*/  ISETP.NE.AND P1, PT, R11, RZ, PT ;  /* 0x000000ff0b00720c */ /* 0x000fe40003f25270 */
[----:B------:R-:W-:Y:S02]  /*0650*/  ISETP.GE.U32.AND P0, PT, R0, R7, PT ;  /* 0x000000070000720c */ /* 0x000fe40003f06070 */
[----:B------:R-:W-:-:S04]  /*0660*/  LOP3.LUT R0, R4, R11, RZ, 0x3c, !PT ;  /* 0x0000000b04007212 */ /* 0x000fc800078e3cff */
[----:B------:R-:W-:-:S07]  /*0670*/  ISETP.GE.AND P2, PT, R0, RZ, PT ;  /* 0x000000ff0000720c */ /* 0x000fce0003f46270 */
[----:B------:R-:W-:-:S04]  /*0680*/  @P0 VIADD R2, R2, 0x1 ;  /* 0x0000000102020836 */ /* 0x000fc80000000000 */
[----:B------:R-:W-:Y:S01]  /*0690*/  IMAD.MOV.U32 R109, RZ, RZ, R2 ;  /* 0x000000ffff6d7224 */ /* 0x000fe200078e0002 */
[----:B------:R-:W-:-:S03]  /*06a0*/  LOP3.LUT R2, R35, 0x12, RZ, 0xfc, !PT ;  /* 0x0000001223027812 */ /* 0x000fc600078efcff */
[----:B------:R-:W-:Y:S01]  /*06b0*/  @!P2 IMAD.MOV R109, RZ, RZ, -R109 ;  /* 0x000000ffff6da224 */ /* 0x000fe200078e0a6d */
[----:B------:R-:W-:-:S05]  /*06c0*/  @!P1 LOP3.LUT R109, RZ, R11, RZ, 0x33, !PT ;  /* 0x0000000bff6d9212 */ /* 0x000fca00078e33ff */
[----:B------:R-:W-:Y:S02]  /*06d0*/  IMAD.MOV R0, RZ, RZ, -R109 ;  /* 0x000000ffff007224 */ /* 0x000fe400078e0a6d */
[----:B------:R-:W-:Y:S02]  /*06e0*/  IMAD.SHL.U32 R109, R109, 0x40, RZ ;  /* 0x000000406d6d7824 */ /* 0x000fe400078e00ff */
[----:B------:R-:W-:Y:S01]  /*06f0*/  IMAD R0, R11, R0, R4 ;  /* 0x000000000b007224 */ /* 0x000fe200078e0204 */
[C---:B------:R-:W-:Y:S02]  /*0700*/  LOP3.LUT R4, R35.reuse, 0x16, RZ, 0xfc, !PT ;  /* 0x0000001623047812 */ /* 0x040fe400078efcff */
[----:B------:R-:W-:Y:S01]  /*0710*/  LOP3.LUT R11, R35, 0x1c, RZ, 0xfc, !PT ;  /* 0x0000001c230b7812 */ /* 0x000fe200078efcff */
[----:B------:R-:W-:Y:S01]  /*0720*/  IMAD.IADD R0, R6, 0x1, R0 ;  /* 0x0000000106007824 */ /* 0x000fe200078e0200 */
[----:B------:R-:W-:-:S03]  /*0730*/  LOP3.LUT R6, R68, 0x1c0, RZ, 0xc0, !PT ;  /* 0x000001c044067812 */ /* 0x000fc600078ec0ff */
[----:B------:R-:W-:Y:S01]  /*0740*/  IMAD R69, R0, 0x100, R3 ;  /* 0x0000010000457824 */ /* 0x000fe200078e0203 */
[----:B------:R-:W-:-:S04]  /*0750*/  LOP3.LUT R3, R35, 0x14, RZ, 0xfc, !PT ;  /* 0x0000001423037812 */ /* 0x000fc800078efcff */
[----:B------:R0:W-:Y:S01]  /*0760*/  STL [R1], R69 ;  /* 0x0000004501007387 */ /* 0x0001e20000100800 */
[----:B----4-:R-:W-:Y:S05]  /*0770*/  BRA.U UP0, `(.L_x_0) ;  /* 0x0000000100547547 */ /* 0x010fea000b800000 */
[C---:B------:R-:W-:Y:S01]  /*0780*/  IMAD.SHL.U32 R2, R68.reuse, 0x10, RZ ;  /* 0x0000001044027824 */ /* 0x040fe200078e00ff */
[----:B------:R-:W-:Y:S01]  /*0790*/  CS2R R40, SRZ ;  /* 0x0000000000287805 */ /* 0x000fe2000001ff00 */
[----:B------:R-:W-:Y:S01]  /*07a0*/  IMAD.SHL.U32 R0, R68, 0x8, RZ ;  /* 0x0000000844007824 */ /* 0x000fe200078e00ff */
[----:B------:R-:W-:Y:S02]  /*07b0*/  CS2R R42, SRZ ;  /* 0x00000000002a7805 */ /* 0x000fe4000001ff00 */
[----:B------:R-:W-:Y:S01]  /*07c0*/  CS2R R52, SRZ ;  /* 0x0000000000347805 */ /* 0x000fe2000001ff00 */
[----:B------:R1:W-:Y:S01]  /*07d0*/  STL [R1+0x4], R2 ;  /* 0x0000040201007387 */ /* 0x0003e20000100800 */
[----:B------:R-:W-:Y:S02]  /*07e0*/  CS2R R54, SRZ ;  /* 0x0000000000367805 */ /* 0x000fe4000001ff00 */
[----:B------:R-:W-:Y:S02]  /*07f0*/  CS2R R56, SRZ ;  /* 0x0000000000387805 */ /* 0x000fe4000001ff00 */
[----:B------:R-:W-:Y:S01]  /*0800*/  CS2R R58, SRZ ;  /* 0x00000000003a7805 */ /* 0x000fe2000001ff00 */
[----:B------:R1:W-:Y:S01]  /*0810*/  STL [R1+0x8], R0 ;  /* 0x0000080001007387 */ /* 0x0003e20000100800 */
[----:B------:R-:W-:-:S02]  /*0820*/  CS2R R64, SRZ ;  /* 0x0000000000407805 */ /* 0x000fc4000001ff00 */
[----:B------:R-:W-:Y:S02]  /*0830*/  CS2R R66, SRZ ;  /* 0x0000000000427805 */ /* 0x000fe4000001ff00 */
[----:B------:R-:W-:Y:S02]  /*0840*/  CS2R R44, SRZ ;  /* 0x00000000002c7805 */ /* 0x000fe4000001ff00 */
[----:B------:R-:W-:Y:S02]  /*0850*/  CS2R R46, SRZ ;  /* 0x00000000002e7805 */ /* 0x000fe4000001ff00 */
[----:B------:R-:W-:Y:S02]  /*0860*/  CS2R R48, SRZ ;  /* 0x0000000000307805 */ /* 0x000fe4000001ff00 */
[----:B------:R-:W-:Y:S02]  /*0870*/  CS2R R50, SRZ ;  /* 0x0000000000327805 */ /* 0x000fe4000001ff00 */
[----:B------:R-:W-:-:S02]  /*0880*/  CS2R R60, SRZ ;  /* 0x00000000003c7805 */ /* 0x000fc4000001ff00 */
[----:B------:R-:W-:Y:S02]  /*0890*/  CS2R R62, SRZ ;  /* 0x00000000003e7805 */ /* 0x000fe4000001ff00 */
[----:B------:R-:W-:Y:S02]  /*08a0*/  CS2R R24, SRZ ;  /* 0x0000000000187805 */ /* 0x000fe4000001ff00 */
[----:B------:R-:W-:Y:S01]  /*08b0*/  CS2R R26, SRZ ;  /* 0x00000000001a7805 */ /* 0x000fe2000001ff00 */
[----:B-1----:R-:W-:Y:S06]  /*08c0*/  BRA `(.L_x_1) ;  /* 0x0000003800247947 */ /* 0x002fec0003800000 */
.L_x_0:
[----:B------:R-:W-:Y:S01]  /*08d0*/  IABS R27, R24 ;  /* 0x00000018001b7213 */ /* 0x000fe20000000000 */
[----:B------:R-:W1:Y:S01]  /*08e0*/  LDCU UR6, c[0x0][0x3b0] ;  /* 0x00007600ff0677ac */ /* 0x000e620008000800 */
[----:B------:R-:W-:Y:S01]  /*08f0*/  IABS R0, R25 ;  /* 0x0000001900007213 */ /* 0x000fe20000000000 */
[----:B------:R-:W-:Y:S01]  /*0900*/  IMAD.SHL.U32 R46, R68, 0x8, RZ ;  /* 0x00000008442e7824 */ /* 0x000fe200078e00ff */
[----:B------:R-:W2:Y:S01]  /*0910*/  I2F.RP R8, R27 ;  /* 0x0000001b00087306 */ /* 0x000ea20000209400 */
[----:B------:R-:W-:Y:S01]  /*0920*/  LEA.HI R36, R6, R109, RZ, 0x1a ;  /* 0x0000006d06247211 */ /* 0x000fe200078fd0ff */
[----:B------:R-:W-:Y:S01]  /*0930*/  IMAD.MOV.U32 R6, RZ, RZ, RZ ;  /* 0x000000ffff067224 */ /* 0x000fe200078e00ff */
[----:B------:R-:W-:Y:S01]  /*0940*/  ISETP.GE.AND P1, PT, R69, RZ, PT ;  /* 0x000000ff4500720c */ /* 0x000fe20003f26270 */
[----:B------:R-:W3:Y:S01]  /*0950*/  LDCU.128 UR24, c[0x0][0x380] ;  /* 0x00007000ff1877ac */ /* 0x000ee20008000c00 */
[----:B------:R-:W-:Y:S01]  /*0960*/  IABS R45, R36 ;  /* 0x00000024002d7213 */ /* 0x000fe20000000000 */
[C---:B------:R-:W-:Y:S01]  /*0970*/  VIADD R38, R36.reuse, 0x30 ;  /* 0x0000003024267836 */ /* 0x040fe20000000000 */
[----:B------:R4:W-:Y:S01]  /*0980*/  STL [R1+0x8], R46 ;  /* 0x0000082e01007387 */ /* 0x0009e20000100800 */
[----:B------:R-:W5:Y:S01]  /*0990*/  I2F.RP R5, R0 ;  /* 0x0000000000057306 */ /* 0x000f620000209400 */
[C---:B------:R-:W-:Y:S01]  /*09a0*/  VIADD R40, R36.reuse, 0x28 ;  /* 0x0000002824287836 */ /* 0x040fe20000000000 */
[----:B------:R-:W0:Y:S01]  /*09b0*/  LDCU UR10, c[0x0][0x3a4] ;  /* 0x00007480ff0a77ac */ /* 0x000e220008000800 */
[C---:B------:R-:W-:Y:S01]  /*09c0*/  VIADD R42, R36.reuse, 0x20 ;  /* 0x00000020242a7836 */ /* 0x040fe20000000000 */
[----:B------:R-:W-:Y:S01]  /*09d0*/  CS2R R52, SRZ ;  /* 0x0000000000347805 */ /* 0x000fe2000001ff00 */
[----:B------:R-:W-:Y:S01]  /*09e0*/  VIADD R44, R36, 0x18 ;  /* 0x00000018242c7836 */ /* 0x000fe20000000000 */
[----:B------:R-:W0:Y:S01]  /*09f0*/  LDCU UR23, c[0x0][0x3ac] ;  /* 0x00007580ff1777ac */ /* 0x000e220008000800 */
[----:B------:R-:W-:Y:S01]  /*0a00*/  CS2R R54, SRZ ;  /* 0x0000000000367805 */ /* 0x000fe2000001ff00 */
[----:B--2---:R-:W2:Y:S01]  /*0a10*/  MUFU.RCP R8, R8 ;  /* 0x0000000800087308 */ /* 0x004ea20000001000 */
[----:B------:R-:W-:-:S02]  /*0a20*/  IABS R39, R42 ;  /* 0x0000002a00277213 */ /* 0x000fc40000000000 */
[----:B------:R-:W-:Y:S02]  /*0a30*/  CS2R R56, SRZ ;  /* 0x0000000000387805 */ /* 0x000fe4000001ff00 */
[----:B------:R-:W-:Y:S02]  /*0a40*/  IABS R41, R44 ;  /* 0x0000002c00297213 */ /* 0x000fe40000000000 */
[----:B------:R-:W-:Y:S02]  /*0a50*/  CS2R R58, SRZ ;  /* 0x00000000003a7805 */ /* 0x000fe4000001ff00 */
[----:B------:R-:W-:Y:S02]  /*0a60*/  CS2R R64, SRZ ;  /* 0x0000000000407805 */ /* 0x000fe4000001ff00 */
[----:B------:R-:W-:Y:S02]  /*0a70*/  CS2R R66, SRZ ;  /* 0x0000000000427805 */ /* 0x000fe4000001ff00 */
[----:B------:R-:W-:Y:S01]  /*0a80*/  CS2R R48, SRZ ;  /* 0x0000000000307805 */ /* 0x000fe2000001ff00 */
[----:B-----5:R-:W5:Y:S01]  /*0a90*/  MUFU.RCP R5, R5 ;  /* 0x0000000500057308 */ /* 0x020f620000001000 */
[----:B------:R-:W-:-:S02]  /*0aa0*/  CS2R R50, SRZ ;  /* 0x0000000000327805 */ /* 0x000fc4000001ff00 */
[----:B------:R-:W-:Y:S02]  /*0ab0*/  CS2R R60, SRZ ;  /* 0x00000000003c7805 */ /* 0x000fe4000001ff00 */
[----:B------:R-:W-:Y:S01]  /*0ac0*/  CS2R R62, SRZ ;  /* 0x00000000003e7805 */ /* 0x000fe2000001ff00 */
[----:B--2---:R-:W-:-:S04]  /*0ad0*/  VIADD R14, R8, 0xffffffe ;  /* 0x0ffffffe080e7836 */ /* 0x004fc80000000000 */
[----:B------:R2:W0:Y:S01]  /*0ae0*/  F2I.FTZ.U32.TRUNC.NTZ R15, R14 ;  /* 0x0000000e000f7305 */ /* 0x000422000021f000 */
[----:B-----5:R-:W-:Y:S02]  /*0af0*/  VIADD R7, R5, 0xffffffe ;  /* 0x0ffffffe05077836 */ /* 0x020fe40000000000 */
[----:B--2---:R-:W-:-:S05]  /*0b00*/  IMAD.MOV.U32 R14, RZ, RZ, RZ ;  /* 0x000000ffff0e7224 */ /* 0x004fca00078e00ff */
[----:B------:R-:W2:Y:S01]  /*0b10*/  F2I.FTZ.U32.TRUNC.NTZ R7, R7 ;  /* 0x0000000700077305 */ /* 0x000ea2000021f000 */
[----:B0-----:R-:W-:-:S04]  /*0b20*/  IMAD.MOV R26, RZ, RZ, -R15 ;  /* 0x000000ffff1a7224 */ /* 0x001fc800078e0a0f */
[----:B------:R-:W-:Y:S01]  /*0b30*/  IMAD R37, R26, R27, RZ ;  /* 0x0000001b1a257224 */ /* 0x000fe200078e02ff */
[----:B------:R-:W-:-:S03]  /*0b40*/  IABS R26, R69 ;  /* 0x00000045001a7213 */ /* 0x000fc60000000000 */
[----:B------:R-:W-:Y:S01]  /*0b50*/  IMAD.HI.U32 R15, R15, R37, R14 ;  /* 0x000000250f0f7227 */ /* 0x000fe200078e000e */
[----:B------:R-:W-:-:S03]  /*0b60*/  IABS R37, R40 ;  /* 0x0000002800257213 */ /* 0x000fc60000000000 */
[----:B--2---:R-:W-:Y:S02]  /*0b70*/  IMAD.MOV R5, RZ, RZ, -R7 ;  /* 0x000000ffff057224 */ /* 0x004fe400078e0a07 */
[----:B------:R-:W-:-:S04]  /*0b80*/  IMAD.HI.U32 R15, R15, R26, RZ ;  /* 0x0000001a0f0f7227 */ /* 0x000fc800078e00ff */
[----:B------:R-:W-:-:S04]  /*0b90*/  IMAD.MOV R15, RZ, RZ, -R15 ;  /* 0x000000ffff0f7224 */ /* 0x000fc800078e0a0f */
[C---:B------:R-:W-:Y:S02]  /*0ba0*/  IMAD R26, R27.reuse, R15, R26 ;  /* 0x0000000f1b1a7224 */ /* 0x040fe400078e021a */
[----:B------:R-:W-:Y:S02]  /*0bb0*/  IMAD.MOV.U32 R15, RZ, RZ, R5 ;  /* 0x000000ffff0f7224 */ /* 0x000fe400078e0005 */
[----:B------:R-:W-:Y:S01]  /*0bc0*/  VIADD R5, R36, 0x38 ;  /* 0x0000003824057836 */ /* 0x000fe20000000000 */
[----:B------:R-:W-:Y:S01]  /*0bd0*/  ISETP.GT.U32.AND P0, PT, R27, R26, PT ;  /* 0x0000001a1b00720c */ /* 0x000fe20003f04070 */
[----:B------:R-:W-:-:S03]  /*0be0*/  IMAD R15, R15, R0, RZ ;  /* 0x000000000f0f7224 */ /* 0x000fc600078e02ff */
[----:B------:R-:W-:Y:S01]  /*0bf0*/  IABS R8, R5 ;  /* 0x0000000500087213 */ /* 0x000fe20000000000 */
[----:B------:R-:W-:Y:S01]  /*0c00*/  IMAD.HI.U32 R6, R7, R15, R6 ;  /* 0x0000000f07067227 */ /* 0x000fe200078e0006 */
[----:B------:R-:W-:-:S03]  /*0c10*/  ISETP.GE.AND P5, PT, R5, RZ, PT ;  /* 0x000000ff0500720c */ /* 0x000fc60003fa6270 */
[----:B------:R-:W-:Y:S02]  /*0c20*/  IMAD.MOV.U32 R15, RZ, RZ, R8 ;  /* 0x000000ffff0f7224 */ /* 0x000fe400078e0008 */
[----:B------:R-:W-:-:S04]  /*0c30*/  IMAD.HI.U32 R8, R6, R37, RZ ;  /* 0x0000002506087227 */ /* 0x000fc800078e00ff */
[----:B------:R-:W-:Y:S02]  /*0c40*/  @!P0 IMAD.IADD R26, R26, 0x1, -R27 ;  /* 0x000000011a1a8824 */ /* 0x000fe400078e0a1b */
[----:B------:R-:W-:-:S03]  /*0c50*/  IMAD.HI.U32 R7, R6, R15, RZ ;  /* 0x0000000f06077227 */ /* 0x000fc600078e00ff */
[----:B------:R-:W-:Y:S01]  /*0c60*/  ISETP.GT.U32.AND P0, PT, R27, R26, PT ;  /* 0x0000001a1b00720c */ /* 0x000fe20003f04070 */
[----:B------:R-:W-:Y:S02]  /*0c70*/  IMAD.MOV R7, RZ, RZ, -R7 ;  /* 0x000000ffff077224 */ /* 0x000fe400078e0a07 */
[----:B------:R-:W-:-:S04]  /*0c80*/  IMAD.HI.U32 R14, R6, R39, RZ ;  /* 0x00000027060e7227 */ /* 0x000fc800078e00ff */
[----:B------:R-:W-:Y:S01]  /*0c90*/  IMAD R5, R0, R7, R15 ;  /* 0x0000000700057224 */ /* 0x000fe200078e020f */
[----:B------:R-:W-:Y:S01]  /*0ca0*/  IABS R15, R38 ;  /* 0x00000026000f7213 */ /* 0x000fe20000000000 */
[----:B------:R-:W-:Y:S02]  /*0cb0*/  IMAD.MOV R8, RZ, RZ, -R8 ;  /* 0x000000ffff087224 */ /* 0x000fe400078e0a08 */
[----:B------:R-:W-:Y:S02]  /*0cc0*/  IMAD.MOV R14, RZ, RZ, -R14 ;  /* 0x000000ffff0e7224 */ /* 0x000fe400078e0a0e */
[----:B------:R-:W-:-:S04]  /*0cd0*/  IMAD.HI.U32 R7, R6, R15, RZ ;  /* 0x0000000f06077227 */ /* 0x000fc800078e00ff */
[----:B------:R-:W-:Y:S01]  /*0ce0*/  @!P0 IMAD.IADD R26, R26, 0x1, -R27 ;  /* 0x000000011a1a8824 */ /* 0x000fe200078e0a1b */
[----:B------:R-:W-:Y:S01]  /*0cf0*/  ISETP.NE.AND P0, PT, R24, RZ, PT ;  /* 0x000000ff1800720c */ /* 0x000fe20003f05270 */
[----:B------:R-:W-:Y:S02]  /*0d00*/  IMAD.MOV R27, RZ, RZ, -R7 ;  /* 0x000000ffff1b7224 */ /* 0x000fe400078e0a07 */
[----:B------:R-:W-:-:S04]  /*0d10*/  IMAD.HI.U32 R7, R6, R41, RZ ;  /* 0x0000002906077227 */ /* 0x000fc800078e00ff */
[----:B------:R-:W-:Y:S02]  /*0d20*/  IMAD.MOV R7, RZ, RZ, -R7 ;  /* 0x000000ffff077224 */ /* 0x000fe400078e0a07 */
[C---:B------:R-:W-:Y:S02]  /*0d30*/  IMAD R15, R0.reuse, R27, R15 ;  /* 0x0000001b000f7224 */ /* 0x040fe400078e020f */
[C---:B------:R-:W-:Y:S02]  /*0d40*/  IMAD R27, R0.reuse, R8, R37 ;  /* 0x00000008001b7224 */ /* 0x040fe400078e0225 */
[C---:B------:R-:W-:Y:S01]  /*0d50*/  IMAD R37, R0.reuse, R14, R39 ;  /* 0x0000000e00257224 */ /* 0x040fe200078e0227 */
[C---:B------:R-:W-:Y:S01]  /*0d60*/  ISETP.GT.U32.AND P6, PT, R0.reuse, R15, PT ;  /* 0x0000000f0000720c */ /* 0x040fe20003fc4070 */
[C---:B------:R-:W-:Y:S01]  /*0d70*/  IMAD R39, R0.reuse, R7, R41 ;  /* 0x0000000700277224 */ /* 0x040fe200078e0229 */
[C---:B------:R-:W-:Y:S01]  /*0d80*/  ISETP.GT.U32.AND P4, PT, R0.reuse, R27, PT ;  /* 0x0000001b0000720c */ /* 0x040fe20003f84070 */
[----:B------:R-:W-:Y:S01]  /*0d90*/  @!P1 IMAD.MOV R26, RZ, RZ, -R26 ;  /* 0x000000ffff1a9224 */ /* 0x000fe200078e0a1a */
[----:B------:R-:W-:Y:S01]  /*0da0*/  ISETP.GT.U32.AND P1, PT, R0, R5, PT ;  /* 0x000000050000720c */ /* 0x000fe20003f24070 */
[----:B------:R-:W-:Y:S01]  /*0db0*/  VIADD R14, R36, 0x10 ;  /* 0x00000010240e7836 */ /* 0x000fe20000000000 */
[----:B------:R-:W-:-:S02]  /*0dc0*/  ISETP.GT.U32.AND P3, PT, R0, R39, PT ;  /* 0x000000270000720c */ /* 0x000fc40003f64070 */
[----:B------:R-:W-:Y:S02]  /*0dd0*/  ISETP.GT.U32.AND P2, PT, R0, R37, PT ;  /* 0x000000250000720c */ /* 0x000fe40003f44070 */
[----:B------:R-:W-:Y:S01]  /*0de0*/  @!P0 LOP3.LUT R26, RZ, R24, RZ, 0x33, !PT ;  /* 0x00000018ff1a8212 */ /* 0x000fe200078e33ff */
[C---:B------:R-:W-:Y:S01]  /*0df0*/  VIADD R24, R36.reuse, 0x8 ;  /* 0x0000000824187836 */ /* 0x040fe20000000000 */
[----:B------:R-:W-:Y:S01]  /*0e00*/  IABS R41, R14 ;  /* 0x0000000e00297213 */ /* 0x000fe20000000000 */
[--C-:B------:R-:W-:Y:S01]  /*0e10*/  @!P6 IMAD.IADD R15, R15, 0x1, -R0.reuse ;  /* 0x000000010f0fe824 */ /* 0x100fe200078e0a00 */
[----:B------:R-:W-:Y:S01]  /*0e20*/  ISETP.GE.AND P0, PT, R36, RZ, PT ;  /* 0x000000ff2400720c */ /* 0x000fe20003f06270 */
[----:B------:R-:W-:Y:S01]  /*0e30*/  @!P4 IMAD.IADD R27, R27, 0x1, -R0 ;  /* 0x000000011b1bc824 */ /* 0x000fe200078e0a00 */
[----:B------:R-:W-:Y:S01]  /*0e40*/  IABS R43, R24 ;  /* 0x00000018002b7213 */ /* 0x000fe20000000000 */
[----:B------:R-:W-:-:S04]  /*0e50*/  IMAD.HI.U32 R7, R6, R41, RZ ;  /* 0x0000002906077227 */ /* 0x000fc800078e00ff */
[--C-:B------:R-:W-:Y:S01]  /*0e60*/  @!P1 IMAD.IADD R5, R5, 0x1, -R0.reuse ;  /* 0x0000000105059824 */ /* 0x100fe200078e0a00 */
[C---:B------:R-:W-:Y:S01]  /*0e70*/  ISETP.GT.U32.AND P1, PT, R0.reuse, R15, PT ;  /* 0x0000000f0000720c */ /* 0x040fe20003f24070 */
[--C-:B------:R-:W-:Y:S02]  /*0e80*/  @!P3 IMAD.IADD R39, R39, 0x1, -R0.reuse ;  /* 0x000000012727b824 */ /* 0x100fe400078e0a00 */
[----:B------:R-:W-:Y:S01]  /*0e90*/  IMAD.MOV R8, RZ, RZ, -R7 ;  /* 0x000000ffff087224 */ /* 0x000fe200078e0a07 */
[C---:B------:R-:W-:Y:S01]  /*0ea0*/  ISETP.GT.U32.AND P6, PT, R0.reuse, R5, PT ;  /* 0x000000050000720c */ /* 0x040fe20003fc4070 */
[----:B------:R-:W-:Y:S01]  /*0eb0*/  @!P2 IMAD.IADD R37, R37, 0x1, -R0 ;  /* 0x000000012525a824 */ /* 0x000fe200078e0a00 */
[----:B------:R-:W-:Y:S01]  /*0ec0*/  ISETP.GT.U32.AND P2, PT, R0, R27, PT ;  /* 0x0000001b0000720c */ /* 0x000fe20003f44070 */
[----:B------:R-:W-:Y:S01]  /*0ed0*/  IMAD.HI.U32 R7, R6, R43, RZ ;  /* 0x0000002b06077227 */ /* 0x000fe200078e00ff */
[C---:B------:R-:W-:Y:S02]  /*0ee0*/  ISETP.GT.U32.AND P4, PT, R0.reuse, R39, PT ;  /* 0x000000270000720c */ /* 0x040fe40003f84070 */
[----:B------:R-:W-:Y:S01]  /*0ef0*/  ISETP.GT.U32.AND P3, PT, R0, R37, PT ;  /* 0x000000250000720c */ /* 0x000fe20003f64070 */
[----:B------:R-:W-:-:S04]  /*0f00*/  IMAD.HI.U32 R6, R6, R45, RZ ;  /* 0x0000002d06067227 */ /* 0x000fc800078e00ff */
[----:B------:R-:W-:Y:S02]  /*0f10*/  IMAD.MOV R7, RZ, RZ, -R7 ;  /* 0x000000ffff077224 */ /* 0x000fe400078e0a07 */
[----:B------:R-:W-:Y:S02]  /*0f20*/  IMAD.MOV R6, RZ, RZ, -R6 ;  /* 0x000000ffff067224 */ /* 0x000fe400078e0a06 */
[C---:B------:R-:W-:Y:S02]  /*0f30*/  IMAD R41, R0.reuse, R8, R41 ;  /* 0x0000000800297224 */ /* 0x040fe400078e0229 */
[C---:B------:R-:W-:Y:S02]  /*0f40*/  IMAD R43, R0.reuse, R7, R43 ;  /* 0x00000007002b7224 */ /* 0x040fe400078e022b */
[C---:B------:R-:W-:Y:S02]  /*0f50*/  IMAD R45, R0.reuse, R6, R45 ;  /* 0x00000006002d7224 */ /* 0x040fe400078e022d */
[--C-:B------:R-:W-:Y:S01]  /*0f60*/  @!P6 IMAD.IADD R5, R5, 0x1, -R0.reuse ;  /* 0x000000010505e824 */ /* 0x100fe200078e0a00 */
[C---:B------:R-:W-:Y:S01]  /*0f70*/  ISETP.GT.U32.AND P6, PT, R0.reuse, R41, PT ;  /* 0x000000290000720c */ /* 0x040fe20003fc4070 */
[--C-:B------:R-:W-:Y:S01]  /*0f80*/  @!P2 IMAD.IADD R27, R27, 0x1, -R0.reuse ;  /* 0x000000011b1ba824 */ /* 0x100fe200078e0a00 */
[C---:B------:R-:W-:Y:S01]  /*0f90*/  ISETP.GT.U32.AND P2, PT, R0.reuse, R43, PT ;  /* 0x0000002b0000720c */ /* 0x040fe20003f44070 */
[--C-:B------:R-:W-:Y:S01]  /*0fa0*/  @!P4 IMAD.IADD R39, R39, 0x1, -R0.reuse ;  /* 0x000000012727c824 */ /* 0x100fe200078e0a00 */
[----:B------:R-:W-:Y:S01]  /*0fb0*/  ISETP.GT.U32.AND P4, PT, R0, R45, PT ;  /* 0x0000002d0000720c */ /* 0x000fe20003f84070 */
[----:B------:R-:W-:Y:S01]  /*0fc0*/  @!P1 IMAD.IADD R15, R15, 0x1, -R0 ;  /* 0x000000010f0f9824 */ /* 0x000fe200078e0a00 */
[----:B------:R-:W-:Y:S01]  /*0fd0*/  ISETP.GE.AND P1, PT, R38, RZ, PT ;  /* 0x000000ff2600720c */ /* 0x000fe20003f26270 */
[----:B------:R-:W-:-:S02]  /*0fe0*/  IMAD.MOV.U32 R7, RZ, RZ, R5 ;  /* 0x000000ffff077224 */ /* 0x000fc400078e0005 */
[--C-:B------:R-:W-:Y:S01]  /*0ff0*/  @!P3 IMAD.IADD R37, R37, 0x1, -R0.reuse ;  /* 0x000000012525b824 */ /* 0x100fe200078e0a00 */
[----:B------:R-:W-:Y:S01]  /*1000*/  ISETP.GE.AND P3, PT, R40, RZ, PT ;  /* 0x000000ff2800720c */ /* 0x000fe20003f66270 */
[----:B------:R-:W-:Y:S02]  /*1010*/  @!P5 IMAD.MOV R7, RZ, RZ, -R7 ;  /* 0x000000ffff07d224 */ /* 0x000fe400078e0a07 */
[--C-:B------:R-:W-:Y:S01]  /*1020*/  @!P6 IMAD.IADD R41, R41, 0x1, -R0.reuse ;  /* 0x000000012929e824 */ /* 0x100fe200078e0a00 */
[----:B------:R-:W-:Y:S01]  /*1030*/  ISETP.GE.AND P6, PT, R42, RZ, PT ;  /* 0x000000ff2a00720c */ /* 0x000fe20003fc6270 */
[--C-:B------:R-:W-:Y:S01]  /*1040*/  @!P2 IMAD.IADD R43, R43, 0x1, -R0.reuse ;  /* 0x000000012b2ba824 */ /* 0x100fe200078e0a00 */
[----:B------:R-:W-:Y:S01]  /*1050*/  ISETP.GE.AND P2, PT, R44, RZ, PT ;  /* 0x000000ff2c00720c */ /* 0x000fe20003f46270 */
[----:B------:R-:W-:Y:S01]  /*1060*/  @!P4 IMAD.IADD R45, R45, 0x1, -R0 ;  /* 0x000000012d2dc824 */ /* 0x000fe200078e0a00 */
[C---:B------:R-:W-:Y:S01]  /*1070*/  ISETP.GT.U32.AND P5, PT, R0.reuse, R41, PT ;  /* 0x000000290000720c */ /* 0x040fe20003fa4070 */
[----:B------:R-:W-:Y:S01]  /*1080*/  @!P1 IMAD.MOV R15, RZ, RZ, -R15 ;  /* 0x000000ffff0f9224 */ /* 0x000fe200078e0a0f */
[----:B------:R-:W-:Y:S01]  /*1090*/  ISETP.GT.U32.AND P1, PT, R0, R43, PT ;  /* 0x0000002b0000720c */ /* 0x000fe20003f24070 */
[----:B------:R-:W-:Y:S01]  /*10a0*/  IMAD.SHL.U32 R5, R68, 0x40, RZ ;  /* 0x0000004044057824 */ /* 0x000fe200078e00ff */
[----:B------:R-:W-:Y:S01]  /*10b0*/  ISETP.GT.U32.AND P4, PT, R0, R45, PT ;  /* 0x0000002d0000720c */ /* 0x000fe20003f84070 */
[----:B------:R-:W-:-:S02]  /*10c0*/  @!P3 IMAD.MOV R27, RZ, RZ, -R27 ;  /* 0x000000ffff1bb224 */ /* 0x000fc400078e0a1b */
[C---:B------:R-:W-:Y:S01]  /*10d0*/  IMAD.SHL.U32 R8, R68.reuse, 0x2, RZ ;  /* 0x0000000244087824 */ /* 0x040fe200078e00ff */
[----:B------:R-:W-:Y:S01]  /*10e0*/  LOP3.LUT R6, R5, 0x1c0, RZ, 0xc0, !PT ;  /* 0x000001c005067812 */ /* 0x000fe200078ec0ff */
[C---:B------:R-:W-:Y:S01]  /*10f0*/  IMAD.SHL.U32 R36, R68.reuse, 0x10, RZ ;  /* 0x0000001044247824 */ /* 0x040fe200078e00ff */
[----:B------:R-:W-:Y:S01]  /*1100*/  LOP3.LUT R5, R68, 0x3, RZ, 0xc0, !PT ;  /* 0x0000000344057812 */ /* 0x000fe200078ec0ff */
[----:B------:R-:W-:Y:S01]  /*1110*/  @!P6 IMAD.MOV R37, RZ, RZ, -R37 ;  /* 0x000000ffff25e224 */ /* 0x000fe200078e0a25 */
[----:B------:R-:W-:Y:S01]  /*1120*/  LOP3.LUT R47, R6, 0x30, R46, 0xf8, !PT ;  /* 0x00000030062f7812 */ /* 0x000fe200078ef82e */
[--C-:B------:R-:W-:Y:S01]  /*1130*/  @!P5 IMAD.IADD R41, R41, 0x1, -R0.reuse ;  /* 0x000000012929d824 */ /* 0x100fe200078e0a00 */
[----:B------:R-:W-:Y:S01]  /*1140*/  ISETP.GE.AND P5, PT, R14, RZ, PT ;  /* 0x000000ff0e00720c */ /* 0x000fe20003fa6270 */
[--C-:B------:R-:W-:Y:S01]  /*1150*/  @!P1 IMAD.IADD R43, R43, 0x1, -R0.reuse ;  /* 0x000000012b2b9824 */ /* 0x100fe200078e0a00 */
[----:B------:R-:W-:Y:S01]  /*1160*/  ISETP.GE.AND P1, PT, R24, RZ, PT ;  /* 0x000000ff1800720c */ /* 0x000fe20003f26270 */
[----:B------:R-:W-:Y:S01]  /*1170*/  @!P4 IMAD.IADD R45, R45, 0x1, -R0 ;  /* 0x000000012d2dc824 */ /* 0x000fe200078e0a00 */
[----:B------:R-:W-:Y:S01]  /*1180*/  ISETP.NE.AND P4, PT, R25, RZ, PT ;  /* 0x000000ff1900720c */ /* 0x000fe20003f85270 */
[----:B------:R-:W-:Y:S01]  /*1190*/  IMAD R6, R5, 0x420, RZ ;  /* 0x0000042005067824 */ /* 0x000fe200078e02ff */
[----:B------:R-:W-:Y:S01]  /*11a0*/  LOP3.LUT R0, RZ, R25, RZ, 0x33, !PT ;  /* 0x00000019ff007212 */ /* 0x000fe200078e33ff */
[----:B------:R-:W-:Y:S01]  /*11b0*/  @!P0 IMAD.MOV R45, RZ, RZ, -R45 ;  /* 0x000000ffff2d8224 */ /* 0x000fe200078e0a2d */
[----:B------:R-:W-:Y:S01]  /*11c0*/  LOP3.LUT R47, R47, 0x30, R8, 0x78, !PT ;  /* 0x000000302f2f7812 */ /* 0x000fe200078e7808 */
[----:B------:R-:W-:Y:S01]  /*11d0*/  @!P2 IMAD.MOV R39, RZ, RZ, -R39 ;  /* 0x000000ffff27a224 */ /* 0x000fe200078e0a27 */
[C---:B------:R-:W-:Y:S01]  /*11e0*/  SEL R7, R0.reuse, R7, !P4 ;  /* 0x0000000700077207 */ /* 0x040fe20006000000 */
[----:B------:R0:W-:Y:S01]  /*11f0*/  STL [R1+0x4], R36 ;  /* 0x0000042401007387 */ /* 0x0001e20000100800 */
[----:B------:R-:W-:Y:S01]  /*1200*/  SEL R27, R0, R27, !P4 ;  /* 0x0000001b001b7207 */ /* 0x000fe20006000000 */
[----:B------:R-:W-:Y:S01]  /*1210*/  @!P5 IMAD.MOV R41, RZ, RZ, -R41 ;  /* 0x000000ffff29d224 */ /* 0x000fe200078e0a29 */
[----:B------:R-:W-:Y:S01]  /*1220*/  SHF.R.U32.HI R5, RZ, 0x2, R68 ;  /* 0x00000002ff057819 */ /* 0x000fe20000011644 */
[----:B-1----:R-:W-:Y:S01]  /*1230*/  IMAD R7, R7, UR6, RZ ;  /* 0x0000000607077c24 */ /* 0x002fe2000f8e02ff */
[----:B------:R-:W-:Y:S01]  /*1240*/  LOP3.LUT R8, R36, 0x200, RZ, 0xc0, !PT ;  /* 0x0000020024087812 */ /* 0x000fe200078ec0ff */
[----:B------:R-:W-:Y:S01]  /*1250*/  IMAD R27, R27, UR6, RZ ;  /* 0x000000061b1b7c24 */ /* 0x000fe2000f8e02ff */
[----:B------:R-:W-:Y:S01]  /*1260*/  SEL R15, R0, R15, !P4 ;  /* 0x0000000f000f7207 */ /* 0x000fe20006000000 */
[----:B------:R-:W-:Y:S01]  /*1270*/  @!P1 IMAD.MOV R43, RZ, RZ, -R43 ;  /* 0x000000ffff2b9224 */ /* 0x000fe200078e0a2b */
[----:B------:R-:W-:-:S02]  /*1280*/  LOP3.LUT R5, R6, 0x77, R5, 0x78, !PT ;  /* 0x0000007706057812 */ /* 0x000fc400078e7805 */
[----:B------:R-:W-:Y:S01]  /*1290*/  IADD3 R6, PT, PT, R47, UR5, R8 ;  /* 0x000000052f067c10 */ /* 0x000fe2000fffe008 */
[----:B------:R-:W-:Y:S01]  /*12a0*/  IMAD R15, R15, UR6, RZ ;  /* 0x000000060f0f7c24 */ /* 0x000fe2000f8e02ff */
[----:B------:R-:W-:Y:S02]  /*12b0*/  SEL R37, R0, R37, !P4 ;  /* 0x0000002500257207 */ /* 0x000fe40006000000 */
[----:B----4-:R-:W-:Y:S02]  /*12c0*/  CS2R R46, SRZ ;  /* 0x00000000002e7805 */ /* 0x010fe4000001ff00 */
[----:B---3--:R-:W-:Y:S02]  /*12d0*/  IADD3 R8, P0, PT, R7, UR26, RZ ;  /* 0x0000001a07087c10 */ /* 0x008fe4000ff1e0ff */
[----:B0-----:R-:W-:Y:S02]  /*12e0*/  IADD3 R36, P1, PT, R27, UR26, RZ ;  /* 0x0000001a1b247c10 */ /* 0x001fe4000ff3e0ff */
[----:B------:R-:W-:Y:S01]  /*12f0*/  R2UR UR21, R8 ;  /* 0x00000000081572ca */ /* 0x000fe200000e0000 */
[----:B------:R-:W-:Y:S01]  /*1300*/  IMAD R8, R37, UR6, RZ ;  /* 0x0000000625087c24 */ /* 0x000fe2000f8e02ff */
[----:B------:R-:W-:-:S02]  /*1310*/  SEL R39, R0, R39, !P4 ;  /* 0x0000002700277207 */ /* 0x000fc40006000000 */
[C---:B------:R-:W-:Y:S02]  /*1320*/  SEL R41, R0.reuse, R41, !P4 ;  /* 0x0000002900297207 */ /* 0x040fe40006000000 */
[C---:B------:R-:W-:Y:S01]  /*1330*/  SEL R43, R0.reuse, R43, !P4 ;  /* 0x0000002b002b7207 */ /* 0x040fe20006000000 */
[----:B------:R-:W-:Y:S01]  /*1340*/  IMAD R39, R39, UR6, RZ ;  /* 0x0000000627277c24 */ /* 0x000fe2000f8e02ff */
[----:B------:R-:W-:Y:S01]  /*1350*/  SEL R0, R0, R45, !P4 ;  /* 0x0000002d00007207 */ /* 0x000fe20006000000 */
[----:B------:R-:W-:Y:S01]  /*1360*/  IMAD R41, R41, UR6, RZ ;  /* 0x0000000629297c24 */ /* 0x000fe2000f8e02ff */
[----:B------:R-:W-:Y:S01]  /*1370*/  R2UR UR17, R36 ;  /* 0x00000000241172ca */ /* 0x000fe200000e0000 */
[----:B------:R-:W-:Y:S01]  /*1380*/  IMAD R43, R43, UR6, RZ ;  /* 0x000000062b2b7c24 */ /* 0x000fe2000f8e02ff */
[----:B------:R-:W-:Y:S01]  /*1390*/  SHF.R.S32.HI R37, RZ, 0x1f, R7 ;  /* 0x0000001fff257819 */ /* 0x000fe20000011407 */
[----:B------:R-:W-:Y:S01]  /*13a0*/  IMAD R7, R26, UR10, RZ ;  /* 0x0000000a1a077c24 */ /* 0x000fe2000f8e02ff */
[----:B------:R-:W-:Y:S01]  /*13b0*/  IADD3 R14, P6, PT, R15, UR26, RZ ;  /* 0x0000001a0f0e7c10 */ /* 0x000fe2000ffde0ff */
[----:B------:R-:W-:Y:S01]  /*13c0*/  IMAD R38, R0, UR6, RZ ;  /* 0x0000000600267c24 */ /* 0x000fe2000f8e02ff */
[----:B------:R-:W-:Y:S01]  /*13d0*/  SHF.R.S32.HI R36, RZ, 0x1f, R15 ;  /* 0x0000001fff247819 */ /* 0x000fe2000001140f */
[----:B------:R-:W-:Y:S01]  /*13e0*/  USHF.R.S32.HI UR6, URZ, 0x1f, UR4 ;  /* 0x0000001fff067899 */ /* 0x000fe20008011404 */
[----:B------:R-:W-:-:S02]  /*13f0*/  IADD3.X R37, PT, PT, R37, UR27, RZ, P0, !PT ;  /* 0x0000001b25257c10 */ /* 0x000fc400087fe4ff */
[----:B------:R-:W-:Y:S02]  /*1400*/  CS2R R44, SRZ ;  /* 0x00000000002c7805 */ /* 0x000fe4000001ff00 */
[----:B------:R-:W-:Y:S01]  /*1410*/  IADD3.X R36, PT, PT, R36, UR27, RZ, P6, !PT ;  /* 0x0000001b24247c10 */ /* 0x000fe2000b7fe4ff */
[----:B------:R-:W-:Y:S01]  /*1420*/  ULEA.HI UR6, UR6, UR4, URZ, 0x6 ;  /* 0x0000000406067291 */ /* 0x000fe2000f8f30ff */
[----:B------:R-:W-:Y:S01]  /*1430*/  IADD3 R0, P6, PT, R7, UR24, RZ ;  /* 0x0000001807007c10 */ /* 0x000fe2000ffde0ff */
[----:B------:R-:W0:Y:S01]  /*1440*/  LDCU UR24, c[0x0][0x3a8] ;  /* 0x00007500ff1877ac */ /* 0x000e220008000800 */
[----:B------:R-:W-:Y:S02]  /*1450*/  IADD3 R79, P0, PT, R38, UR26, RZ ;  /* 0x0000001a264f7c10 */ /* 0x000fe4000ff1e0ff */
[----:B------:R-:W-:Y:S01]  /*1460*/  SHF.R.S32.HI R15, RZ, 0x1f, R38 ;  /* 0x0000001fff0f7819 */ /* 0x000fe20000011426 */
[----:B------:R-:W-:Y:S01]  /*1470*/  USHF.L.U32 UR4, UR23, 0x6, URZ ;  /* 0x0000000617047899 */ /* 0x000fe200080006ff */
[----:B------:R-:W-:Y:S01]  /*1480*/  IADD3 R25, P5, PT, R8, UR26, RZ ;  /* 0x0000001a08197c10 */ /* 0x000fe2000ffbe0ff */
[----:B------:R-:W-:Y:S01]  /*1490*/  USHF.R.S32.HI UR6, URZ, 0x6, UR6 ;  /* 0x00000006ff067899 */ /* 0x000fe20008011406 */
[----:B------:R-:W-:-:S02]  /*14a0*/  IADD3 R24, P4, PT, R39, UR26, RZ ;  /* 0x0000001a27187c10 */ /* 0x000fc4000ff9e0ff */
[----:B------:R-:W-:Y:S02]  /*14b0*/  IADD3.X R15, PT, PT, R15, UR27, RZ, P0, !PT ;  /* 0x0000001b0f0f7c10 */ /* 0x000fe400087fe4ff */
[----:B------:R-:W-:Y:S02]  /*14c0*/  LOP3.LUT P0, RZ, R68, 0x100, RZ, 0xc0, !PT ;  /* 0x0000010044ff7812 */ /* 0x000fe4000780c0ff */
[----:B------:R-:W-:Y:S02]  /*14d0*/  R2UR UR19, R14 ;  /* 0x000000000e1372ca */ /* 0x000fe400000e0000 */
[----:B------:R-:W-:Y:S02]  /*14e0*/  R2UR UR15, R25 ;  /* 0x00000000190f72ca */ /* 0x000fe400000e0000 */
[----:B------:R-:W-:Y:S01]  /*14f0*/  R2UR UR13, R24 ;  /* 0x00000000180d72ca */ /* 0x000fe200000e0000 */
[----:B0-----:R-:W-:Y:S01]  /*1500*/  IMAD R2, R2, UR24, RZ ;  /* 0x0000001802027c24 */ /* 0x001fe2000f8e02ff */
[----:B------:R-:W-:Y:S01]  /*1510*/  IADD3 R14, P3, PT, R41, UR26, RZ ;  /* 0x0000001a290e7c10 */ /* 0x000fe2000ff7e0ff */
[----:B------:R-:W-:Y:S01]  /*1520*/  IMAD R13, R13, UR24, RZ ;  /* 0x000000180d0d7c24 */ /* 0x000fe2000f8e02ff */
[----:B------:R-:W-:Y:S01]  /*1530*/  SHF.R.S32.HI R27, RZ, 0x1f, R27 ;  /* 0x0000001fff1b7819 */ /* 0x000fe2000001141b */
[----:B------:R-:W-:Y:S01]  /*1540*/  IMAD R12, R12, UR24, RZ ;  /* 0x000000180c0c7c24 */ /* 0x000fe2000f8e02ff */
[----:B------:R-:W-:Y:S01]  /*1550*/  SHF.R.S32.HI R26, RZ, 0x1f, R8 ;  /* 0x0000001fff1a7819 */ /* 0x000fe20000011408 */
[----:B------:R-:W-:Y:S01]  /*1560*/  IMAD R11, R11, UR24, RZ ;  /* 0x000000180b0b7c24 */ /* 0x000fe2000f8e02ff */
[----:B------:R-:W-:Y:S01]  /*1570*/  SHF.R.S32.HI R25, RZ, 0x1f, R39 ;  /* 0x0000001fff197819 */ /* 0x000fe20000011427 */
[----:B------:R-:W-:Y:S01]  /*1580*/  IMAD R10, R10, UR24, RZ ;  /* 0x000000180a0a7c24 */ /* 0x000fe2000f8e02ff */
[----:B------:R-:W-:Y:S01]  /*1590*/  SHF.R.S32.HI R24, RZ, 0x1f, R41 ;  /* 0x0000001fff187819 */ /* 0x000fe20000011429 */
[----:B------:R-:W-:Y:S01]  /*15a0*/  IMAD R4, R4, UR24, RZ ;  /* 0x0000001804047c24 */ /* 0x000fe2000f8e02ff */
[----:B------:R-:W-:Y:S01]  /*15b0*/  R2UR UR22, R37 ;  /* 0x00000000251672ca */ /* 0x000fe200000e0000 */
[----:B------:R-:W-:Y:S01]  /*15c0*/  IMAD R3, R3, UR24, RZ ;  /* 0x0000001803037c24 */ /* 0x000fe2000f8e02ff */
[----:B------:R-:W-:Y:S01]  /*15d0*/  SEL R2, RZ, 0x108, !P0 ;  /* 0x00000108ff027807 */ /* 0x000fe20004000000 */
[----:B------:R-:W-:Y:S01]  /*15e0*/  IMAD R16, R16, UR24, RZ ;  /* 0x0000001810107c24 */ /* 0x000fe2000f8e02ff */
[----:B------:R-:W-:Y:S01]  /*15f0*/  R2UR UR20, R36 ;  /* 0x00000000241472ca */ /* 0x000fe200000e0000 */
[----:B------:R-:W-:Y:S01]  /*1600*/  IMAD R9, R9, UR24, RZ ;  /* 0x0000001809097c24 */ /* 0x000fe2000f8e02ff */
[----:B------:R-:W-:-:S02]  /*1610*/  R2UR UR11, R14 ;  /* 0x000000000e0b72ca */ /* 0x000fc400000e0000 */
[----:B------:R-:W-:Y:S02]  /*1620*/  CS2R R40, SRZ ;  /* 0x0000000000287805 */ /* 0x000fe4000001ff00 */
[----:B------:R-:W-:Y:S01]  /*1630*/  IADD3.X R27, PT, PT, R27, UR27, RZ, P1, !PT ;  /* 0x0000001b1b1b7c10 */ /* 0x000fe20008ffe4ff */
[----:B------:R-:W-:Y:S01]  /*1640*/  IMAD R35, R35, UR24, RZ ;  /* 0x0000001823237c24 */ /* 0x000fe2000f8e02ff */
[----:B------:R-:W-:Y:S01]  /*1650*/  IADD3.X R26, PT, PT, R26, UR27, RZ, P5, !PT ;  /* 0x0000001b1a1a7c10 */ /* 0x000fe2000affe4ff */
[----:B------:R-:W-:Y:S01]  /*1660*/  IMAD R34, R34, UR24, RZ ;  /* 0x0000001822227c24 */ /* 0x000fe2000f8e02ff */
[----:B------:R-:W-:Y:S01]  /*1670*/  IADD3.X R25, PT, PT, R25, UR27, RZ, P4, !PT ;  /* 0x0000001b19197c10 */ /* 0x000fe2000a7fe4ff */
[----:B------:R-:W-:Y:S01]  /*1680*/  IMAD R33, R33, UR24, RZ ;  /* 0x0000001821217c24 */ /* 0x000fe2000f8e02ff */
[----:B------:R-:W-:Y:S01]  /*1690*/  IADD3.X R24, PT, PT, R24, UR27, RZ, P3, !PT ;  /* 0x0000001b18187c10 */ /* 0x000fe20009ffe4ff */
[----:B------:R-:W-:Y:S01]  /*16a0*/  IMAD R32, R32, UR24, RZ ;  /* 0x0000001820207c24 */ /* 0x000fe2000f8e02ff */
[----:B------:R-:W-:Y:S01]  /*16b0*/  LOP3.LUT R36, R68, 0x3f, RZ, 0xc0, !PT ;  /* 0x0000003f44247812 */ /* 0x000fe200078ec0ff */
[----:B------:R-:W-:Y:S01]  /*16c0*/  IMAD R31, R31, UR24, RZ ;  /* 0x000000181f1f7c24 */ /* 0x000fe2000f8e02ff */
[----:B------:R-:W-:Y:S01]  /*16d0*/  LOP3.LUT R2, R2, 0xff, R68, 0x78, !PT ;  /* 0x000000ff02027812 */ /* 0x000fe200078e7844 */
[----:B------:R-:W-:Y:S01]  /*16e0*/  IMAD R30, R30, UR24, RZ ;  /* 0x000000181e1e7c24 */ /* 0x000fe2000f8e02ff */
[----:B------:R-:W-:Y:S01]  /*16f0*/  IADD3 R14, P2, PT, R43, UR26, RZ ;  /* 0x0000001a2b0e7c10 */ /* 0x000fe2000ff5e0ff */
[----:B------:R-:W-:Y:S01]  /*1700*/  IMAD R29, R29, UR24, RZ ;  /* 0x000000181d1d7c24 */ /* 0x000fe2000f8e02ff */
[----:B------:R-:W-:-:S02]  /*1710*/  SHF.R.S32.HI R8, RZ, 0x1f, R43 ;  /* 0x0000001fff087819 */ /* 0x000fc4000001142b */
[----:B------:R-:W-:Y:S02]  /*1720*/  CS2R R42, SRZ ;  /* 0x00000000002a7805 */ /* 0x000fe4000001ff00 */
[----:B------:R-:W-:Y:S01]  /*1730*/  R2UR UR18, R27 ;  /* 0x000000001b1272ca */ /* 0x000fe200000e0000 */
[----:B------:R-:W-:Y:S01]  /*1740*/  IMAD R28, R28, UR24, RZ ;  /* 0x000000181c1c7c24 */ /* 0x000fe2000f8e02ff */
[----:B------:R-:W-:Y:S02]  /*1750*/  R2UR UR16, R26 ;  /* 0x000000001a1072ca */ /* 0x000fe400000e0000 */
[----:B------:R-:W-:Y:S02]  /*1760*/  CS2R R26, SRZ ;  /* 0x00000000001a7805 */ /* 0x000fe4000001ff00 */
[----:B------:R-:W-:Y:S01]  /*1770*/  R2UR UR14, R25 ;  /* 0x00000000190e72ca */ /* 0x000fe200000e0000 */
[----:B------:R-:W-:Y:S01]  /*1780*/  IMAD R23, R23, UR24, RZ ;  /* 0x0000001817177c24 */ /* 0x000fe2000f8e02ff */
[----:B------:R-:W-:-:S02]  /*1790*/  R2UR UR12, R24 ;  /* 0x00000000180c72ca */ /* 0x000fc400000e0000 */
[----:B------:R-:W-:Y:S02]  /*17a0*/  CS2R R24, SRZ ;  /* 0x0000000000187805 */ /* 0x000fe4000001ff00 */
[----:B------:R-:W-:Y:S01]  /*17b0*/  LOP3.LUT R10, R2, 0x10, RZ, 0x3c, !PT ;  /* 0x00000010020a7812 */ /* 0x000fe200078e3cff */
[----:B------:R-:W-:Y:S01]  /*17c0*/  IMAD R22, R22, UR24, RZ ;  /* 0x0000001816167c24 */ /* 0x000fe2000f8e02ff */
[C---:B------:R-:W-:Y:S01]  /*17d0*/  LOP3.LUT R11, R2.reuse, 0x20, RZ, 0x3c, !PT ;  /* 0x00000020020b7812 */ /* 0x040fe200078e3cff */
[----:B------:R-:W-:Y:S01]  /*17e0*/  IMAD R21, R21, UR24, RZ ;  /* 0x0000001815157c24 */ /* 0x000fe2000f8e02ff */
[----:B------:R-:W-:Y:S01]  /*17f0*/  LOP3.LUT R12, R2, 0x30, RZ, 0x3c, !PT ;  /* 0x00000030020c7812 */ /* 0x000fe200078e3cff */
[----:B------:R-:W-:Y:S01]  /*1800*/  IMAD R20, R20, UR24, RZ ;  /* 0x0000001814147c24 */ /* 0x000fe2000f8e02ff */
[C---:B------:R-:W-:Y:S01]  /*1810*/  LOP3.LUT R13, R2.reuse, 0x40, RZ, 0x3c, !PT ;  /* 0x00000040020d7812 */ /* 0x040fe200078e3cff */
[----:B------:R-:W-:Y:S01]  /*1820*/  IMAD R19, R19, UR24, RZ ;  /* 0x0000001813137c24 */ /* 0x000fe2000f8e02ff */
[----:B------:R-:W-:Y:S01]  /*1830*/  LOP3.LUT R4, R2, 0x50, RZ, 0x3c, !PT ;  /* 0x0000005002047812 */ /* 0x000fe200078e3cff */
[----:B------:R-:W-:Y:S01]  /*1840*/  IMAD R18, R18, UR24, RZ ;  /* 0x0000001812127c24 */ /* 0x000fe2000f8e02ff */
[----:B------:R-:W-:Y:S01]  /*1850*/  LOP3.LUT R3, R2, 0x60, RZ, 0x3c, !PT ;  /* 0x0000006002037812 */ /* 0x000fe200078e3cff */
[----:B------:R-:W-:Y:S01]  /*1860*/  IMAD R17, R17, UR24, RZ ;  /* 0x0000001811117c24 */ /* 0x000fe2000f8e02ff */
[----:B------:R-:W-:Y:S01]  /*1870*/  IADD3.X R8, PT, PT, R8, UR27, RZ, P2, !PT ;  /* 0x0000001b08087c10 */ /* 0x000fe200097fe4ff */
[----:B------:R-:W-:Y:S01]  /*1880*/  IMAD R125, R125, UR24, RZ ;  /* 0x000000187d7d7c24 */ /* 0x000fe2000f8e02ff */
[----:B------:R-:W-:Y:S01]  /*1890*/  LEA.HI.X.SX32 R7, R7, UR25, 0x1, P6 ;  /* 0x0000001907077c11 */ /* 0x000fe2000b0f0eff */
[----:B------:R-:W-:Y:S01]  /*18a0*/  IMAD R124, R124, UR24, RZ ;  /* 0x000000187c7c7c24 */ /* 0x000fe2000f8e02ff */
[----:B------:R-:W-:Y:S01]  /*18b0*/  LOP3.LUT R2, R2, 0x70, RZ, 0x3c, !PT ;  /* 0x0000007002027812 */ /* 0x000fe200078e3cff */
[----:B------:R-:W-:Y:S01]  /*18c0*/  IMAD R123, R123, UR24, RZ ;  /* 0x000000187b7b7c24 */ /* 0x000fe2000f8e02ff */
[----:B------:R-:W-:Y:S01]  /*18d0*/  LOP3.LUT R16, R5, 0x210, RZ, 0x3c, !PT ;  /* 0x0000021005107812 */ /* 0x000fe200078e3cff */
[----:B------:R-:W-:Y:S01]  /*18e0*/  IMAD R122, R122, UR24, RZ ;  /* 0x000000187a7a7c24 */ /* 0x000fe2000f8e02ff */
[----:B------:R-:W-:-:S02]  /*18f0*/  USHF.L.U32 UR10, UR24, 0x6, URZ ;  /* 0x00000006180a7899 */ /* 0x000fc400080006ff */
[----:B------:R-:W-:Y:S02]  /*1900*/  IMAD R121, R121, UR24, RZ ;  /* 0x0000001879797c24 */ /* 0x000fe4000f8e02ff */
[----:B------:R-:W-:Y:S02]  /*1910*/  IMAD R120, R120, UR24, RZ ;  /* 0x0000001878787c24 */ /* 0x000fe4000f8e02ff */
[----:B------:R-:W-:Y:S02]  /*1920*/  IMAD R119, R119, UR24, RZ ;  /* 0x0000001877777c24 */ /* 0x000fe4000f8e02ff */
[----:B------:R-:W-:Y:S02]  /*1930*/  IMAD R118, R118, UR24, RZ ;  /* 0x0000001876767c24 */ /* 0x000fe4000f8e02ff */
[----:B------:R-:W-:-:S07]  /*1940*/  IMAD R9, R36, UR23, RZ ;  /* 0x0000001724097c24 */ /* 0x000fce000f8e02ff */
.L_x_2:
[----:B------:R-:W0:Y:S01]  /*1950*/  S2R R88, SR_TID.X ;  /* 0x0000000000587919 */ /* 0x000e220000002100 */
[----:B------:R-:W-:Y:S01]  /*1960*/  PRMT R21, RZ, 0x7610, R21 ;  /* 0x00007610ff157816 */ /* 0x000fe20000000015 */
[----:B------:R-:W1:Y:S01]  /*1970*/  LDCU UR23, c[0x0][0x3a8] ;  /* 0x00007500ff1777ac */ /* 0x000e620008000800 */
[----:B------:R-:W2:Y:S01]  /*1980*/  S2R R86, SR_TID.X ;  /* 0x0000000000567919 */ /* 0x000ea20000002100 */
[----:B------:R-:W3:Y:S01]  /*1990*/  LDCU UR24, c[0x0][0x3a8] ;  /* 0x00007500ff1877ac */ /* 0x000ee20008000800 */
[----:B------:R-:W4:Y:S01]  /*19a0*/  S2R R87, SR_TID.X ;  /* 0x0000000000577919 */ /* 0x000f220000002100 */
[----:B------:R-:W-:Y:S01]  /*19b0*/  PRMT R34, RZ, 0x7610, R34 ;  /* 0x00007610ff227816 */ /* 0x000fe20000000022 */
[----:B------:R-:W0:Y:S01]  /*19c0*/  LDCU UR25, c[0x0][0x3a8] ;  /* 0x00007500ff1977ac */ /* 0x000e220008000800 */
[----:B-----5:R-:W-:Y:S01]  /*19d0*/  STL [R1+0xc], R109 ;  /* 0x00000c6d01007387 */ /* 0x020fe20000100800 */
[----:B------:R-:W-:Y:S02]  /*19e0*/  PRMT R35, RZ, 0x7610, R35 ;  /* 0x00007610ff237816 */ /* 0x000fe40000000023 */
[----:B------:R-:W-:Y:S01]  /*19f0*/  PRMT R36, RZ, 0x7610, R36 ;  /* 0x00007610ff247816 */ /* 0x000fe20000000024 */
[----:B------:R-:W-:Y:S01]  /*1a00*/  STL [R1+0x10], R118 ;  /* 0x0000107601007387 */ /* 0x000fe20000100800 */
[----:B0-----:R-:W-:-:S04]  /*1a10*/  SHF.R.U32.HI R32, RZ, 0x8, R88 ;  /* 0x00000008ff207819 */ /* 0x001fc80000011658 */
[----:B------:R-:W-:-:S04]  /*1a20*/  SGXT.U32 R32, R32, 0x1 ;  /* 0x000000012020781a */ /* 0x000fc80000000000 */
[C---:B------:R-:W-:Y:S02]  /*1a30*/  LOP3.LUT R16, R32.reuse, 0x2, RZ, 0xfc, !PT ;  /* 0x0000000220107812 */ /* 0x040fe400078efcff */
[----:B------:R-:W-:Y:S02]  /*1a40*/  LOP3.LUT R18, R32, 0x6, RZ, 0xfc, !PT ;  /* 0x0000000620127812 */ /* 0x000fe400078efcff */
[----:B------:R-:W-:Y:S02]  /*1a50*/  ISETP.GE.AND P4, PT, R16, UR7, PT ;  /* 0x0000000710007c0c */ /* 0x000fe4000bf86270 */
[C---:B------:R-:W-:Y:S02]  /*1a60*/  LOP3.LUT R17, R32.reuse, 0x4, RZ, 0xfc, !PT ;  /* 0x0000000420117812 */ /* 0x040fe400078efcff */
[----:B------:R-:W-:Y:S02]  /*1a70*/  LOP3.LUT R16, R32, 0x8, RZ, 0xfc, !PT ;  /* 0x0000000820107812 */ /* 0x000fe400078efcff */
[----:B------:R-:W-:-:S02]  /*1a80*/  ISETP.GE.AND P2, PT, R18, UR7, PT ;  /* 0x0000000712007c0c */ /* 0x000fc4000bf46270 */
[----:B------:R-:W-:Y:S02]  /*1a90*/  IADD3 R18, P5, PT, R118, R0, RZ ;  /* 0x0000000076127210 */ /* 0x000fe40007fbe0ff */
[----:B------:R-:W-:Y:S02]  /*1aa0*/  ISETP.GE.AND P3, PT, R17, UR7, PT ;  /* 0x0000000711007c0c */ /* 0x000fe4000bf66270 */
[----:B------:R-:W-:Y:S02]  /*1ab0*/  ISETP.GE.AND P0, PT, R16, UR7, PT ;  /* 0x0000000710007c0c */ /* 0x000fe4000bf06270 */
[----:B------:R-:W-:Y:S02]  /*1ac0*/  LOP3.LUT R17, R32, 0xa, RZ, 0xfc, !PT ;  /* 0x0000000a20117812 */ /* 0x000fe400078efcff */
[----:B------:R-:W-:Y:S02]  /*1ad0*/  PRMT R16, RZ, 0x7610, R16 ;  /* 0x00007610ff107816 */ /* 0x000fe40000000010 */
[----:B------:R-:W-:-:S02]  /*1ae0*/  LEA.HI.X.SX32 R19, R118, R7, 0x1, P5 ;  /* 0x0000000776137211 */ /* 0x000fc400028f0eff */
[C---:B------:R-:W-:Y:S02]  /*1af0*/  LOP3.LUT R20, R32.reuse, 0xc, RZ, 0xfc, !PT ;  /* 0x0000000c20147812 */ /* 0x040fe400078efcff */
[----:B------:R-:W-:Y:S01]  /*1b00*/  ISETP.GE.AND P1, PT, R17, UR7, PT ;  /* 0x0000000711007c0c */ /* 0x000fe2000bf26270 */
[----:B------:R0:W3:Y:S01]  /*1b10*/  @!P4 LDG.E.U8 R16, desc[UR8][R18.64] ;  /* 0x000000081210c981 */ /* 0x0000e2000c1e1100 */
[----:B------:R-:W-:Y:S02]  /*1b20*/  IADD3 R22, P5, PT, R119, R0, RZ ;  /* 0x0000000077167210 */ /* 0x000fe40007fbe0ff */
[----:B------:R-:W-:Y:S02]  /*1b30*/  LOP3.LUT R17, R32, 0xe, RZ, 0xfc, !PT ;  /* 0x0000000e20117812 */ /* 0x000fe400078efcff */
[----:B------:R-:W-:Y:S02]  /*1b40*/  ISETP.GE.AND P6, PT, R20, UR7, PT ;  /* 0x0000000714007c0c */ /* 0x000fe4000bfc6270 */
[----:B------:R-:W-:-:S02]  /*1b50*/  PRMT R20, RZ, 0x7610, R20 ;  /* 0x00007610ff147816 */ /* 0x000fc40000000014 */
[-C--:B------:R-:W-:Y:S02]  /*1b60*/  LEA.HI.X.SX32 R23, R119, R7.reuse, 0x1, P5 ;  /* 0x0000000777177211 */ /* 0x080fe400028f0eff */
[----:B0-----:R-:W-:Y:S02]  /*1b70*/  IADD3 R18, P4, PT, R120, R0, RZ ;  /* 0x0000000078127210 */ /* 0x001fe40007f9e0ff */
[----:B------:R-:W-:Y:S01]  /*1b80*/  ISETP.GE.AND P5, PT, R17, UR7, PT ;  /* 0x0000000711007c0c */ /* 0x000fe2000bfa6270 */
[----:B------:R0:W3:Y:S01]  /*1b90*/  @!P3 LDG.E.U8 R20, desc[UR8][R22.64] ;  /* 0x000000081614b981 */ /* 0x0000e2000c1e1100 */
[----:B------:R-:W-:Y:S02]  /*1ba0*/  LOP3.LUT R17, R32, 0x10, RZ, 0xfc, !PT ;  /* 0x0000001020117812 */ /* 0x000fe400078efcff */
[----:B------:R-:W-:Y:S02]  /*1bb0*/  LEA.HI.X.SX32 R19, R120, R7, 0x1, P4 ;  /* 0x0000000778137211 */ /* 0x000fe400020f0eff */
[----:B------:R-:W-:-:S02]  /*1bc0*/  ISETP.GE.AND P3, PT, R17, UR7, PT ;  /* 0x0000000711007c0c */ /* 0x000fc4000bf66270 */
[----:B------:R-:W-:Y:S01]  /*1bd0*/  LOP3.LUT R17, R32, 0x12, RZ, 0xfc, !PT ;  /* 0x0000001220117812 */ /* 0x000fe200078efcff */
[----:B------:R1:W3:Y:S01]  /*1be0*/  @!P2 LDG.E.U8 R21, desc[UR8][R18.64] ;  /* 0x000000081215a981 */ /* 0x0002e2000c1e1100 */
[----:B0-----:R-:W-:-:S04]  /*1bf0*/  IADD3 R22, P4, PT, R121, R0, RZ ;  /* 0x0000000079167210 */ /* 0x001fc80007f9e0ff */
[----:B------:R-:W-:Y:S02]  /*1c00*/  LEA.HI.X.SX32 R23, R121, R7, 0x1, P4 ;  /* 0x0000000779177211 */ /* 0x000fe400020f0eff */
[----:B------:R-:W-:Y:S02]  /*1c10*/  ISETP.GE.AND P4, PT, R17, UR7, PT ;  /* 0x0000000711007c0c */ /* 0x000fe4000bf86270 */
[----:B-1----:R-:W-:Y:S02]  /*1c20*/  PRMT R18, RZ, 0x7610, R18 ;  /* 0x00007610ff127816 */ /* 0x002fe40000000012 */
[----:B------:R-:W-:Y:S02]  /*1c30*/  LOP3.LUT R17, R32, 0x36, RZ, 0xfc, !PT ;  /* 0x0000003620117812 */ /* 0x000fe400078efcff */
[----:B------:R-:W-:Y:S02]  /*1c40*/  IADD3 R28, P2, PT, R122, R0, RZ ;  /* 0x000000007a1c7210 */ /* 0x000fe40007f5e0ff */
[----:B------:R0:W3:Y:S01]  /*1c50*/  @!P0 LDG.E.U8 R18, desc[UR8][R22.64] ;  /* 0x0000000816128981 */ /* 0x0000e2000c1e1100 */
[----:B------:R-:W-:-:S02]  /*1c60*/  ISETP.GE.AND P0, PT, R17, UR7, PT ;  /* 0x0000000711007c0c */ /* 0x000fc4000bf06270 */
[----:B------:R-:W-:Y:S02]  /*1c70*/  LEA.HI.X.SX32 R29, R122, R7, 0x1, P2 ;  /* 0x000000077a1d7211 */ /* 0x000fe400010f0eff */
[----:B------:R-:W-:Y:S02]  /*1c80*/  PRMT R17, RZ, 0x7610, R17 ;  /* 0x00007610ff117816 */ /* 0x000fe40000000011 */
[----:B--2---:R-:W-:Y:S02]  /*1c90*/  SHF.R.U32.HI R89, RZ, 0x8, R86 ;  /* 0x00000008ff597819 */ /* 0x004fe40000011656 */
[----:B0-----:R-:W-:Y:S02]  /*1ca0*/  IADD3 R22, P2, PT, R123, R0, RZ ;  /* 0x000000007b167210 */ /* 0x001fe40007f5e0ff */
[----:B------:R0:W2:Y:S01]  /*1cb0*/  @!P1 LDG.E.U8 R17, desc[UR8][R28.64] ;  /* 0x000000081c119981 */ /* 0x0000a2000c1e1100 */
[----:B------:R-:W-:Y:S02]  /*1cc0*/  LOP3.LUT R30, R32, 0x14, RZ, 0xfc, !PT ;  /* 0x00000014201e7812 */ /* 0x000fe400078efcff */
[----:B------:R-:W-:-:S02]  /*1cd0*/  PRMT R19, RZ, 0x7610, R19 ;  /* 0x00007610ff137816 */ /* 0x000fc40000000013 */
[----:B------:R-:W-:Y:S02]  /*1ce0*/  SGXT.U32 R89, R89, 0x1 ;  /* 0x000000015959781a */ /* 0x000fe40000000000 */
[----:B------:R-:W-:Y:S02]  /*1cf0*/  LEA.HI.X.SX32 R23, R123, R7, 0x1, P2 ;  /* 0x000000077b177211 */ /* 0x000fe400010f0eff */
[----:B------:R-:W-:Y:S02]  /*1d00*/  ISETP.GE.AND P1, PT, R30, UR7, PT ;  /* 0x000000071e007c0c */ /* 0x000fe4000bf26270 */
[----:B------:R-:W-:Y:S01]  /*1d10*/  IADD3 R30, P2, PT, R124, R0, RZ ;  /* 0x000000007c1e7210 */ /* 0x000fe20007f5e0ff */
[----:B------:R1:W2:Y:S01]  /*1d20*/  @!P6 LDG.E.U8 R19, desc[UR8][R22.64] ;  /* 0x000000081613e981 */ /* 0x0002a2000c1e1100 */
[----:B------:R-:W-:Y:S02]  /*1d30*/  LOP3.LUT R89, R89, 0x12, RZ, 0xfc, !PT ;  /* 0x0000001259597812 */ /* 0x000fe400078efcff */
[----:B----4-:R-:W-:-:S02]  /*1d40*/  SHF.R.U32.HI R86, RZ, 0x8, R87 ;  /* 0x00000008ff567819 */ /* 0x010fc40000011657 */
[-C--:B------:R-:W-:Y:S01]  /*1d50*/  LEA.HI.X.SX32 R31, R124, R7.reuse, 0x1, P2 ;  /* 0x000000077c1f7211 */ /* 0x080fe200010f0eff */
[----:B------:R-:W-:Y:S01]  /*1d60*/  IMAD R89, R89, UR23, RZ ;  /* 0x0000001759597c24 */ /* 0x000fe2000f8e02ff */
[CC--:B0-----:R-:W-:Y:S01]  /*1d70*/  IADD3 R28, P6, PT, R125.reuse, R0.reuse, RZ ;  /* 0x000000007d1c7210 */ /* 0x0c1fe20007fde0ff */
[----:B------:R-:W0:Y:S01]  /*1d80*/  LDCU UR23, c[0x0][0x3a8] ;  /* 0x00007500ff1777ac */ /* 0x000e220008000800 */
[----:B-1----:R-:W-:Y:S02]  /*1d90*/  PRMT R22, RZ, 0x7610, R22 ;  /* 0x00007610ff167816 */ /* 0x002fe40000000016 */
[----:B------:R-:W-:Y:S02]  /*1da0*/  SGXT.U32 R86, R86, 0x1 ;  /* 0x000000015656781a */ /* 0x000fe40000000000 */
[----:B------:R-:W-:Y:S02]  /*1db0*/  PRMT R23, RZ, 0x7610, R23 ;  /* 0x00007610ff177816 */ /* 0x000fe40000000017 */
[----:B------:R-:W-:Y:S01]  /*1dc0*/  LEA.HI.X.SX32 R29, R125, R7, 0x1, P6 ;  /* 0x000000077d1d7211 */ /* 0x000fe200030f0eff */
[----:B------:R1:W4:Y:S01]  /*1dd0*/  @!P5 LDG.E.U8 R22, desc[UR8][R30.64] ;  /* 0x000000081e16d981 */ /* 0x000322000c1e1100 */
[----:B---3--:R-:W-:Y:S01]  /*1de0*/  IMAD R86, R86, UR24, RZ ;  /* 0x0000001856567c24 */ /* 0x008fe2000f8e02ff */
[----:B------:R-:W3:Y:S02]  /*1df0*/  LDCU UR24, c[0x0][0x3a8] ;  /* 0x00007500ff1877ac */ /* 0x000ee40008000800 */
[----:B------:R0:W2:Y:S01]  /*1e00*/  @!P3 LDG.E.U8 R23, desc[UR8][R28.64] ;  /* 0x000000081c17b981 */ /* 0x0000a2000c1e1100 */
[----:B-1----:R-:W-:-:S04]  /*1e10*/  IADD3 R30, P6, PT, R89, R0, RZ ;  /* 0x00000000591e7210 */ /* 0x002fc80007fde0ff */
[-C--:B------:R-:W-:Y:S02]  /*1e20*/  LEA.HI.X.SX32 R31, R89, R7.reuse, 0x1, P6 ;  /* 0x00000007591f7211 */ /* 0x080fe400030f0eff */
[C---:B0-----:R-:W-:Y:S02]  /*1e30*/  IADD3 R28, P6, PT, R86.reuse, R0, RZ ;  /* 0x00000000561c7210 */ /* 0x041fe40007fde0ff */
[--C-:B------:R-:W-:Y:S01]  /*1e40*/  SHF.R.U32.HI R89, RZ, 0x8, R87.reuse ;  /* 0x00000008ff597819 */ /* 0x100fe20000011657 */
[----:B------:R0:W2:Y:S01]  /*1e50*/  @!P4 LDG.E.U8 R34, desc[UR8][R30.64] ;  /* 0x000000081e22c981 */ /* 0x0000a2000c1e1100 */
[----:B------:R-:W-:Y:S02]  /*1e60*/  LEA.HI.X.SX32 R29, R86, R7, 0x1, P6 ;  /* 0x00000007561d7211 */ /* 0x000fe400030f0eff */
[----:B------:R-:W-:Y:S02]  /*1e70*/  SGXT.U32 R89, R89, 0x1 ;  /* 0x000000015959781a */ /* 0x000fe40000000000 */
[----:B------:R-:W-:-:S02]  /*1e80*/  SHF.R.U32.HI R86, RZ, 0x8, R87 ;  /* 0x00000008ff567819 */ /* 0x000fc40000011657 */
[----:B------:R-:W-:Y:S02]  /*1e90*/  LOP3.LUT R89, R89, 0x14, RZ, 0xfc, !PT ;  /* 0x0000001459597812 */ /* 0x000fe400078efcff */
[----:B------:R-:W-:Y:S02]  /*1ea0*/  ISETP.GE.AND P5, PT, R32, UR7, PT ;  /* 0x0000000720007c0c */ /* 0x000fe4000bfa6270 */
[----:B------:R-:W-:Y:S01]  /*1eb0*/  SGXT.U32 R86, R86, 0x1 ;  /* 0x000000015656781a */ /* 0x000fe20000000000 */
[----:B------:R-:W-:Y:S01]  /*1ec0*/  IMAD R89, R89, UR23, RZ ;  /* 0x0000001759597c24 */ /* 0x000fe2000f8e02ff */
[----:B------:R-:W1:Y:S02]  /*1ed0*/  LDCU UR23, c[0x0][0x3a8] ;  /* 0x00007500ff1777ac */ /* 0x000e640008000800 */
[----:B------:R-:W-:Y:S02]  /*1ee0*/  LOP3.LUT R86, R86, 0x16, RZ, 0xfc, !PT ;  /* 0x0000001656567812 */ /* 0x000fe400078efcff */
[----:B0-----:R-:W-:-:S03]  /*1ef0*/  IADD3 R30, P6, PT, R89, R0, RZ ;  /* 0x00000000591e7210 */ /* 0x001fc60007fde0ff */
[----:B---3--:R-:W-:Y:S01]  /*1f00*/  IMAD R86, R86, UR24, RZ ;  /* 0x0000001856567c24 */ /* 0x008fe2000f8e02ff */
[----:B------:R-:W-:Y:S01]  /*1f10*/  LEA.HI.X.SX32 R31, R89, R7, 0x1, P6 ;  /* 0x00000007591f7211 */ /* 0x000fe200030f0eff */
[----:B------:R0:W3:Y:S01]  /*1f20*/  @!P5 LDG.E.U8 R35, desc[UR8][R28.64] ;  /* 0x000000081c23d981 */ /* 0x0000e2000c1e1100 */
[----:B------:R-:W-:Y:S01]  /*1f30*/  SHF.R.U32.HI R89, RZ, 0x8, R87 ;  /* 0x00000008ff597819 */ /* 0x000fe20000011657 */
[----:B------:R-:W1:Y:S01]  /*1f40*/  LDCU UR24, c[0x0][0x3a8] ;  /* 0x00007500ff1877ac */ /* 0x000e620008000800 */
[----:B------:R-:W-:Y:S01]  /*1f50*/  LOP3.LUT R33, R32, 0x16, RZ, 0xfc, !PT ;  /* 0x0000001620217812 */ /* 0x000fe200078efcff */
[----:B------:R1:W2:Y:S01]  /*1f60*/  @!P1 LDG.E.U8 R36, desc[UR8][R30.64] ;  /* 0x000000081e249981 */ /* 0x0002a2000c1e1100 */
[----:B------:R-:W-:Y:S02]  /*1f70*/  SGXT.U32 R89, R89, 0x1 ;  /* 0x000000015959781a */ /* 0x000fe40000000000 */
[----:B0-----:R-:W-:-:S04]  /*1f80*/  IADD3 R28, P6, PT, R86, R0, RZ ;  /* 0x00000000561c7210 */ /* 0x001fc80007fde0ff */
[----:B------:R-:W-:Y:S02]  /*1f90*/  LEA.HI.X.SX32 R29, R86, R7, 0x1, P6 ;  /* 0x00000007561d7211 */ /* 0x000fe400030f0eff */
[----:B------:R-:W-:Y:S02]  /*1fa0*/  SHF.R.U32.HI R86, RZ, 0x8, R87 ;  /* 0x00000008ff567819 */ /* 0x000fe40000011657 */
[----:B------:R-:W-:Y:S02]  /*1fb0*/  LOP3.LUT R89, R89, 0x18, RZ, 0xfc, !PT ;  /* 0x0000001859597812 */ /* 0x000fe400078efcff */
[----:B------:R-:W-:Y:S02]  /*1fc0*/  ISETP.GE.AND P2, PT, R33, UR7, PT ;  /* 0x0000000721007c0c */ /* 0x000fe4000bf46270 */
[----:B------:R-:W-:Y:S01]  /*1fd0*/  SGXT.U32 R86, R86, 0x1 ;  /* 0x000000015656781a */ /* 0x000fe20000000000 */
[----:B-1----:R-:W-:Y:S01]  /*1fe0*/  IMAD R89, R89, UR23, RZ ;  /* 0x0000001759597c24 */ /* 0x002fe2000f8e02ff */
[----:B------:R-:W-:Y:S01]  /*1ff0*/  PRMT R37, RZ, 0x7610, R37 ;  /* 0x00007610ff257816 */ /* 0x000fe20000000025 */
[----:B------:R-:W0:Y:S01]  /*2000*/  LDCU UR23, c[0x0][0x3a8] ;  /* 0x00007500ff1777ac */ /* 0x000e220008000800 */
[----:B------:R-:W-:-:S02]  /*2010*/  LOP3.LUT R86, R86, 0x1a, RZ, 0xfc, !PT ;  /* 0x0000001a56567812 */ /* 0x000fc400078efcff */
[----:B------:R-:W-:-:S03]  /*2020*/  IADD3 R30, P6, PT, R89, R0, RZ ;  /* 0x00000000591e7210 */ /* 0x000fc60007fde0ff */
[----:B------:R-:W-:Y:S01]  /*2030*/  IMAD R86, R86, UR24, RZ ;  /* 0x0000001856567c24 */ /* 0x000fe2000f8e02ff */
[----:B------:R-:W-:Y:S01]  /*2040*/  LEA.HI.X.SX32 R31, R89, R7, 0x1, P6 ;  /* 0x00000007591f7211 */ /* 0x000fe200030f0eff */
[----:B------:R1:W2:Y:S01]  /*2050*/  @!P2 LDG.E.U8 R37, desc[UR8][R28.64] ;  /* 0x000000081c25a981 */ /* 0x0002a2000c1e1100 */
[----:B------:R-:W-:Y:S01]  /*2060*/  LOP3.LUT R33, R32, 0x18, RZ, 0xfc, !PT ;  /* 0x0000001820217812 */ /* 0x000fe200078efcff */
[----:B------:R-:W0:Y:S01]  /*2070*/  LDCU UR24, c[0x0][0x3a8] ;  /* 0x00007500ff1877ac */ /* 0x000e220008000800 */
[----:B------:R-:W-:Y:S02]  /*2080*/  SHF.R.U32.HI R89, RZ, 0x8, R87 ;  /* 0x00000008ff597819 */ /* 0x000fe40000011657 */
[----:B------:R-:W-:Y:S02]  /*2090*/  ISETP.GE.AND P3, PT, R33, UR7, PT ;  /* 0x0000000721007c0c */ /* 0x000fe4000bf66270 */
[----:B-1----:R-:W-:Y:S02]  /*20a0*/  IADD3 R28, P6, PT, R86, R0, RZ ;  /* 0x00000000561c7210 */ /* 0x002fe40007fde0ff */
[----:B------:R-:W-:-:S02]  /*20b0*/  SGXT.U32 R89, R89, 0x1 ;  /* 0x000000015959781a */ /* 0x000fc40000000000 */
[----:B------:R-:W-:Y:S02]  /*20c0*/  LEA.HI.X.SX32 R29, R86, R7, 0x1, P6 ;  /* 0x00000007561d7211 */ /* 0x000fe400030f0eff */
[----:B------:R-:W-:Y:S02]  /*20d0*/  LOP3.LUT R33, R32, 0x1a, RZ, 0xfc, !PT ;  /* 0x0000001a20217812 */ /* 0x000fe400078efcff */
[----:B------:R-:W-:Y:S02]  /*20e0*/  SHF.R.U32.HI R86, RZ, 0x8, R87 ;  /* 0x00000008ff567819 */ /* 0x000fe40000011657 */
[----:B------:R-:W-:Y:S02]  /*20f0*/  LOP3.LUT R89, R89, 0x1c, RZ, 0xfc, !PT ;  /* 0x0000001c59597812 */ /* 0x000fe400078efcff */
[----:B------:R-:W-:Y:S02]  /*2100*/  ISETP.GE.AND P4, PT, R33, UR7, PT ;  /* 0x0000000721007c0c */ /* 0x000fe4000bf86270 */
[----:B------:R-:W-:-:S02]  /*2110*/  SGXT.U32 R86, R86, 0x1 ;  /* 0x000000015656781a */ /* 0x000fc40000000000 */
[----:B------:R-:W-:Y:S01]  /*2120*/  PRMT R38, RZ, 0x7610, R38 ;  /* 0x00007610ff267816 */ /* 0x000fe20000000026 */
[----:B0-----:R-:W-:Y:S01]  /*2130*/  IMAD R89, R89, UR23, RZ ;  /* 0x0000001759597c24 */ /* 0x001fe2000f8e02ff */
[----:B------:R-:W-:Y:S01]  /*2140*/  LOP3.LUT R86, R86, 0x20, RZ, 0xfc, !PT ;  /* 0x0000002056567812 */ /* 0x000fe200078efcff */
[----:B------:R-:W0:Y:S01]  /*2150*/  LDCU UR23, c[0x0][0x3a8] ;  /* 0x00007500ff1777ac */ /* 0x000e220008000800 */
[----:B------:R-:W-:Y:S02]  /*2160*/  PRMT R39, RZ, 0x7610, R39 ;  /* 0x00007610ff277816 */ /* 0x000fe40000000027 */
[----:B------:R1:W2:Y:S01]  /*2170*/  @!P3 LDG.E.U8 R38, desc[UR8][R30.64] ;  /* 0x000000081e26b981 */ /* 0x0002a2000c1e1100 */
[----:B------:R-:W-:Y:S01]  /*2180*/  LOP3.LUT R33, R32, 0x1c, RZ, 0xfc, !PT ;  /* 0x0000001c20217812 */ /* 0x000fe200078efcff */
[----:B------:R-:W-:Y:S01]  /*2190*/  IMAD R86, R86, UR24, RZ ;  /* 0x0000001856567c24 */ /* 0x000fe2000f8e02ff */
[----:B------:R-:W0:Y:S01]  /*21a0*/  LDCU UR24, c[0x0][0x3a8] ;  /* 0x00007500ff1877ac */ /* 0x000e220008000800 */
[----:B------:R1:W2:Y:S01]  /*21b0*/  @!P4 LDG.E.U8 R39, desc[UR8][R28.64] ;  /* 0x000000081c27c981 */ /* 0x0002a2000c1e1100 */
[----:B------:R-:W-:-:S02]  /*21c0*/  ISETP.GE.AND P5, PT, R33, UR7, PT ;  /* 0x0000000721007c0c */ /* 0x000fc4000bfa6270 */
[CC--:B-1----:R-:W-:Y:S02]  /*21d0*/  IADD3 R30, P6, PT, R89.reuse, R0.reuse, RZ ;  /* 0x00000000591e7210 */ /* 0x0c2fe40007fde0ff */
[----:B------:R-:W-:Y:S02]  /*21e0*/  LOP3.LUT R33, R32, 0x1e, RZ, 0xfc, !PT ;  /* 0x0000001e20217812 */ /* 0x000fe400078efcff */
[----:B------:R-:W-:Y:S02]  /*21f0*/  LEA.HI.X.SX32 R31, R89, R7, 0x1, P6 ;  /* 0x00000007591f7211 */ /* 0x000fe400030f0eff */
[----:B------:R-:W-:Y:S02]  /*2200*/  IADD3 R28, P6, PT, R86, R0, RZ ;  /* 0x00000000561c7210 */ /* 0x000fe40007fde0ff */
[----:B------:R-:W-:Y:S02]  /*2210*/  SHF.R.U32.HI R89, RZ, 0x8, R87 ;  /* 0x00000008ff597819 */ /* 0x000fe40000011657 */
[----:B------:R-:W-:-:S02]  /*2220*/  ISETP.GE.AND P1, PT, R33, UR7, PT ;  /* 0x0000000721007c0c */ /* 0x000fc4000bf26270 */
[----:B------:R-:W-:Y:S02]  /*2230*/  SGXT.U32 R89, R89, 0x1 ;  /* 0x000000015959781a */ /* 0x000fe40000000000 */
[----:B------:R-:W-:Y:S02]  /*2240*/  LEA.HI.X.SX32 R29, R86, R7, 0x1, P6 ;  /* 0x00000007561d7211 */ /* 0x000fe400030f0eff */
[----:B------:R-:W-:Y:S02]  /*2250*/  LOP3.LUT R33, R32, 0x20, RZ, 0xfc, !PT ;  /* 0x0000002020217812 */ /* 0x000fe400078efcff */
[----:B------:R-:W-:Y:S02]  /*2260*/  SHF.R.U32.HI R86, RZ, 0x8, R87 ;  /* 0x00000008ff567819 */ /* 0x000fe40000011657 */
[----:B------:R-:W-:Y:S02]  /*2270*/  LOP3.LUT R89, R89, 0x22, RZ, 0xfc, !PT ;  /* 0x0000002259597812 */ /* 0x000fe400078efcff */
[----:B------:R-:W-:-:S02]  /*2280*/  ISETP.GE.AND P2, PT, R33, UR7, PT ;  /* 0x0000000721007c0c */ /* 0x000fc4000bf46270 */
[----:B------:R-:W-:Y:S02]  /*2290*/  SGXT.U32 R86, R86, 0x1 ;  /* 0x000000015656781a */ /* 0x000fe40000000000 */
[----:B------:R-:W-:Y:S01]  /*22a0*/  PRMT R68, RZ, 0x7610, R68 ;  /* 0x00007610ff447816 */ /* 0x000fe20000000044 */
[----:B0-----:R-:W-:Y:S01]  /*22b0*/  IMAD R89, R89, UR23, RZ ;  /* 0x0000001759597c24 */ /* 0x001fe2000f8e02ff */
[----:B------:R-:W-:Y:S01]  /*22c0*/  LOP3.LUT R86, R86, 0x24, RZ, 0xfc, !PT ;  /* 0x0000002456567812 */ /* 0x000fe200078efcff */
[----:B------:R-:W0:Y:S01]  /*22d0*/  LDCU UR23, c[0x0][0x3a8] ;  /* 0x00007500ff1777ac */ /* 0x000e220008000800 */
[----:B------:R-:W-:Y:S02]  /*22e0*/  PRMT R69, RZ, 0x7610, R69 ;  /* 0x00007610ff457816 */ /* 0x000fe40000000045 */
[----:B------:R1:W2:Y:S01]  /*22f0*/  @!P5 LDG.E.U8 R68, desc[UR8][R30.64] ;  /* 0x000000081e44d981 */ /* 0x0002a2000c1e1100 */
[----:B------:R-:W-:Y:S01]  /*2300*/  IMAD R86, R86, UR24, RZ ;  /* 0x0000001856567c24 */ /* 0x000fe2000f8e02ff */
[----:B------:R-:W-:Y:S01]  /*2310*/  LOP3.LUT R33, R32, 0x22, RZ, 0xfc, !PT ;  /* 0x0000002220217812 */ /* 0x000fe200078efcff */
[----:B------:R-:W0:Y:S01]  /*2320*/  LDCU UR24, c[0x0][0x3a8] ;  /* 0x00007500ff1877ac */ /* 0x000e220008000800 */
[----:B------:R1:W2:Y:S02]  /*2330*/  @!P2 LDG.E.U8 R69, desc[UR8][R28.64] ;  /* 0x000000081c45a981 */ /* 0x0002a4000c1e1100 */
[----:B-1----:R-:W-:-:S04]  /*2340*/  IADD3 R30, P6, PT, R89, R0, RZ ;  /* 0x00000000591e7210 */ /* 0x002fc80007fde0ff */
[-C--:B------:R-:W-:Y:S02]  /*2350*/  LEA.HI.X.SX32 R31, R89, R7.reuse, 0x1, P6 ;  /* 0x00000007591f7211 */ /* 0x080fe400030f0eff */
[C---:B------:R-:W-:Y:S02]  /*2360*/  IADD3 R28, P6, PT, R86.reuse, R0, RZ ;  /* 0x00000000561c7210 */ /* 0x040fe40007fde0ff */
[----:B------:R-:W-:Y:S02]  /*2370*/  SHF.R.U32.HI R89, RZ, 0x8, R87 ;  /* 0x00000008ff597819 */ /* 0x000fe40000011657 */
[----:B------:R-:W-:Y:S02]  /*2380*/  ISETP.GE.AND P3, PT, R33, UR7, PT ;  /* 0x0000000721007c0c */ /* 0x000fe4000bf66270 */
[----:B------:R-:W-:Y:S02]  /*2390*/  SGXT.U32 R89, R89, 0x1 ;  /* 0x000000015959781a */ /* 0x000fe40000000000 */
[----:B------:R-:W-:-:S02]  /*23a0*/  LEA.HI.X.SX32 R29, R86, R7, 0x1, P6 ;  /* 0x00000007561d7211 */ /* 0x000fc400030f0eff */
[----:B------:R-:W-:Y:S02]  /*23b0*/  LOP3.LUT R33, R32, 0x24, RZ, 0xfc, !PT ;  /* 0x0000002420217812 */ /* 0x000fe400078efcff */
[----:B------:R-:W-:Y:S02]  /*23c0*/  SHF.R.U32.HI R86, RZ, 0x8, R87 ;  /* 0x00000008ff567819 */ /* 0x000fe40000011657 */
[----:B------:R-:W-:Y:S02]  /*23d0*/  LOP3.LUT R89, R89, 0x26, RZ, 0xfc, !PT ;  /* 0x0000002659597812 */ /* 0x000fe400078efcff */
[----:B------:R-:W-:Y:S02]  /*23e0*/  ISETP.GE.AND P4, PT, R33, UR7, PT ;  /* 0x0000000721007c0c */ /* 0x000fe4000bf86270 */
[----:B------:R-:W-:Y:S02]  /*23f0*/  SGXT.U32 R86, R86, 0x1 ;  /* 0x000000015656781a */ /* 0x000fe40000000000 */
[----:B------:R-:W-:Y:S01]  /*2400*/  PRMT R70, RZ, 0x7610, R70 ;  /* 0x00007610ff467816 */ /* 0x000fe20000000046 */
[----:B0-----:R-:W-:Y:S01]  /*2410*/  IMAD R89, R89, UR23, RZ ;  /* 0x0000001759597c24 */ /* 0x001fe2000f8e02ff */
[----:B------:R-:W-:Y:S01]  /*2420*/  LOP3.LUT R86, R86, 0x28, RZ, 0xfc, !PT ;  /* 0x0000002856567812 */ /* 0x000fe200078efcff */
[----:B------:R-:W0:Y:S01]  /*2430*/  LDCU UR23, c[0x0][0x3a8] ;  /* 0x00007500ff1777ac */ /* 0x000e220008000800 */
[----:B------:R-:W-:-:S02]  /*2440*/  PRMT R71, RZ, 0x7610, R71 ;  /* 0x00007610ff477816 */ /* 0x000fc40000000047 */
        /* <DEDUP_REMOVED lines=28> */
[----:B------:R-:W-:Y:S02]  /*2610*/  LEA.HI.X.SX32 R31, R89, R7, 0x1, P6 ;  /* 0x00000007591f7211 */ /* 0x000fe400030f0eff */
[----:B------:R-:W-:-:S04]  /*2620*/  IADD3 R28, P6, PT, R86, R0, RZ ;  /* 0x00000000561c7210 */ /* 0x000fc80007fde0ff */
[----:B------:R-:W-:Y:S02]  /*2630*/  LEA.HI.X.SX32 R29, R86, R7, 0x1, P6 ;  /* 0x00000007561d7211 */ /* 0x000fe400030f0eff */
[----:B------:R-:W1:Y:S01]  /*2640*/  S2R R86, SR_TID.X ;  /* 0x0000000000567919 */ /* 0x000e620000002100 */
[----:B------:R-:W-:Y:S02]  /*2650*/  SHF.R.U32.HI R87, RZ, 0x8, R87 ;  /* 0x00000008ff577819 */ /* 0x000fe40000011657 */
[----:B------:R-:W-:Y:S02]  /*2660*/  ISETP.GE.AND P3, PT, R33, UR7, PT ;  /* 0x0000000721007c0c */ /* 0x000fe4000bf66270 */
[----:B------:R-:W-:-:S04]  /*2670*/  SGXT.U32 R87, R87, 0x1 ;  /* 0x000000015757781a */ /* 0x000fc80000000000 */
[----:B------:R-:W-:Y:S02]  /*2680*/  LOP3.LUT R87, R87, 0x30, RZ, 0xfc, !PT ;  /* 0x0000003057577812 */ /* 0x000fe400078efcff */
[----:B------:R-:W-:-:S03]  /*2690*/  PRMT R74, RZ, 0x7610, R74 ;  /* 0x00007610ff4a7816 */ /* 0x000fc6000000004a */
[----:B0-----:R-:W-:Y:S01]  /*26a0*/  IMAD R87, R87, UR23, RZ ;  /* 0x0000001757577c24 */ /* 0x001fe2000f8e02ff */
[----:B------:R-:W-:Y:S01]  /*26b0*/  LOP3.LUT R33, R32, 0x2c, RZ, 0xfc, !PT ;  /* 0x0000002c20217812 */ /* 0x000fe200078efcff */
[----:B------:R-:W0:Y:S01]  /*26c0*/  LDCU UR23, c[0x0][0x3a8] ;  /* 0x00007500ff1777ac */ /* 0x000e220008000800 */
[----:B------:R1:W4:Y:S02]  /*26d0*/  @!P3 LDG.E.U8 R74, desc[UR8][R30.64] ;  /* 0x000000081e4ab981 */ /* 0x000324000c1e1100 */
[----:B-1----:R-:W-:-:S04]  /*26e0*/  IADD3 R30, P6, PT, R87, R0, RZ ;  /* 0x00000000571e7210 */ /* 0x002fc80007fde0ff */
[----:B------:R-:W-:Y:S02]  /*26f0*/  LEA.HI.X.SX32 R31, R87, R7, 0x1, P6 ;  /* 0x00000007571f7211 */ /* 0x000fe400030f0eff */
[----:B------:R-:W-:Y:S02]  /*2700*/  SHF.R.U32.HI R87, RZ, 0x8, R86 ;  /* 0x00000008ff577819 */ /* 0x000fe40000011656 */
[----:B------:R-:W-:Y:S02]  /*2710*/  ISETP.GE.AND P4, PT, R33, UR7, PT ;  /* 0x0000000721007c0c */ /* 0x000fe4000bf86270 */
[----:B------:R-:W-:-:S04]  /*2720*/  SGXT.U32 R87, R87, 0x1 ;  /* 0x000000015757781a */ /* 0x000fc80000000000 */
[----:B------:R-:W-:Y:S02]  /*2730*/  LOP3.LUT R87, R87, 0x32, RZ, 0xfc, !PT ;  /* 0x0000003257577812 */ /* 0x000fe400078efcff */
[----:B------:R-:W-:-:S03]  /*2740*/  PRMT R75, RZ, 0x7610, R75 ;  /* 0x00007610ff4b7816 */ /* 0x000fc6000000004b */
[----:B------:R-:W-:Y:S01]  /*2750*/  IMAD R87, R87, UR24, RZ ;  /* 0x0000001857577c24 */ /* 0x000fe2000f8e02ff */
[----:B------:R-:W-:Y:S01]  /*2760*/  LOP3.LUT R33, R32, 0x2e, RZ, 0xfc, !PT ;  /* 0x0000002e20217812 */ /* 0x000fe200078efcff */
[----:B------:R-:W1:Y:S01]  /*2770*/  LDCU UR24, c[0x0][0x3a8] ;  /* 0x00007500ff1877ac */ /* 0x000e620008000800 */
[----:B------:R0:W4:Y:S02]  /*2780*/  @!P4 LDG.E.U8 R75, desc[UR8][R28.64] ;  /* 0x000000081c4bc981 */ /* 0x000124000c1e1100 */
[----:B0-----:R-:W-:-:S04]  /*2790*/  IADD3 R28, P6, PT, R87, R0, RZ ;  /* 0x00000000571c7210 */ /* 0x001fc80007fde0ff */
[----:B------:R-:W-:Y:S02]  /*27a0*/  LEA.HI.X.SX32 R29, R87, R7, 0x1, P6 ;  /* 0x00000007571d7211 */ /* 0x000fe400030f0eff */
[----:B------:R-:W0:Y:S01]  /*27b0*/  S2R R87, SR_TID.X ;  /* 0x0000000000577919 */ /* 0x000e220000002100 */
[----:B------:R-:W-:Y:S02]  /*27c0*/  ISETP.GE.AND P5, PT, R33, UR7, PT ;  /* 0x0000000721007c0c */ /* 0x000fe4000bfa6270 */
[----:B------:R-:W-:Y:S02]  /*27d0*/  LOP3.LUT R33, R32, 0x30, RZ, 0xfc, !PT ;  /* 0x0000003020217812 */ /* 0x000fe400078efcff */
[----:B------:R-:W-:Y:S02]  /*27e0*/  SHF.R.U32.HI R86, RZ, 0x8, R86 ;  /* 0x00000008ff567819 */ /* 0x000fe40000011656 */
[----:B------:R-:W-:Y:S02]  /*27f0*/  ISETP.GE.AND P2, PT, R33, UR7, PT ;  /* 0x0000000721007c0c */ /* 0x000fe4000bf46270 */
[----:B------:R-:W-:-:S04]  /*2800*/  SGXT.U32 R86, R86, 0x1 ;  /* 0x000000015656781a */ /* 0x000fc80000000000 */
[----:B------:R-:W-:Y:S02]  /*2810*/  LOP3.LUT R86, R86, 0x34, RZ, 0xfc, !PT ;  /* 0x0000003456567812 */ /* 0x000fe400078efcff */
[----:B------:R-:W-:-:S03]  /*2820*/  PRMT R76, RZ, 0x7610, R76 ;  /* 0x00007610ff4c7816 */ /* 0x000fc6000000004c */
[----:B------:R-:W-:Y:S01]  /*2830*/  IMAD R86, R86, UR23, RZ ;  /* 0x0000001756567c24 */ /* 0x000fe2000f8e02ff */
[C---:B------:R-:W-:Y:S01]  /*2840*/  LOP3.LUT R33, R32.reuse, 0x32, RZ, 0xfc, !PT ;  /* 0x0000003220217812 */ /* 0x040fe200078efcff */
[----:B------:R-:W1:Y:S01]  /*2850*/  LDCU UR23, c[0x0][0x3a8] ;  /* 0x00007500ff1777ac */ /* 0x000e620008000800 */
[----:B------:R3:W4:Y:S02]  /*2860*/  @!P2 LDG.E.U8 R76, desc[UR8][R30.64] ;  /* 0x000000081e4ca981 */ /* 0x000724000c1e1100 */
[----:B------:R-:W-:Y:S02]  /*2870*/  ISETP.GE.AND P3, PT, R33, UR7, PT ;  /* 0x0000000721007c0c */ /* 0x000fe4000bf66270 */
[----:B------:R-:W-:Y:S02]  /*2880*/  LOP3.LUT R33, R32, 0x34, RZ, 0xfc, !PT ;  /* 0x0000003420217812 */ /* 0x000fe400078efcff */
[----:B---3--:R-:W-:-:S04]  /*2890*/  IADD3 R30, P6, PT, R86, R0, RZ ;  /* 0x00000000561e7210 */ /* 0x008fc80007fde0ff */
[----:B------:R-:W-:Y:S02]  /*28a0*/  LEA.HI.X.SX32 R31, R86, R7, 0x1, P6 ;  /* 0x00000007561f7211 */ /* 0x000fe400030f0eff */
[----:B0-----:R-:W-:Y:S02]  /*28b0*/  SHF.R.U32.HI R86, RZ, 0x8, R87 ;  /* 0x00000008ff567819 */ /* 0x001fe40000011657 */
[----:B------:R-:W-:Y:S02]  /*28c0*/  ISETP.GE.AND P4, PT, R33, UR7, PT ;  /* 0x0000000721007c0c */ /* 0x000fe4000bf86270 */
[----:B------:R-:W-:-:S04]  /*28d0*/  SGXT.U32 R86, R86, 0x1 ;  /* 0x000000015656781a */ /* 0x000fc80000000000 */
[----:B------:R-:W-:Y:S02]  /*28e0*/  LOP3.LUT R86, R86, 0x38, RZ, 0xfc, !PT ;  /* 0x0000003856567812 */ /* 0x000fe400078efcff */
[----:B------:R-:W-:-:S03]  /*28f0*/  PRMT R78, RZ, 0x7610, R78 ;  /* 0x00007610ff4e7816 */ /* 0x000fc6000000004e */
[----:B-1----:R-:W-:Y:S01]  /*2900*/  IMAD R86, R86, UR23, RZ ;  /* 0x0000001756567c24 */ /* 0x002fe2000f8e02ff */
[----:B------:R-:W-:Y:S01]  /*2910*/  SHF.R.U32.HI R87, RZ, 0x8, R87 ;  /* 0x00000008ff577819 */ /* 0x000fe20000011657 */
[----:B------:R-:W0:Y:S01]  /*2920*/  LDCU UR23, c[0x0][0x3a8] ;  /* 0x00007500ff1777ac */ /* 0x000e220008000800 */
[----:B------:R1:W3:Y:S02]  /*2930*/  @!P4 LDG.E.U8 R78, desc[UR8][R30.64] ;  /* 0x000000081e4ec981 */ /* 0x0002e4000c1e1100 */
[----:B-1----:R-:W-:-:S04]  /*2940*/  IADD3 R30, P4, PT, R86, R0, RZ ;  /* 0x00000000561e7210 */ /* 0x002fc80007f9e0ff */
[----:B------:R-:W-:Y:S02]  /*2950*/  LEA.HI.X.SX32 R31, R86, R7, 0x1, P4 ;  /* 0x00000007561f7211 */ /* 0x000fe400020f0eff */
[----:B------:R-:W1:Y:S01]  /*2960*/  S2R R86, SR_TID.X ;  /* 0x0000000000567919 */ /* 0x000e620000002100 */
[----:B------:R-:W-:-:S04]  /*2970*/  SGXT.U32 R87, R87, 0x1 ;  /* 0x000000015757781a */ /* 0x000fc80000000000 */
[----:B------:R-:W-:Y:S02]  /*2980*/  LOP3.LUT R87, R87, 0x36, RZ, 0xfc, !PT ;  /* 0x0000003657577812 */ /* 0x000fe400078efcff */
[----:B------:R-:W-:-:S03]  /*2990*/  PRMT R77, RZ, 0x7610, R77 ;  /* 0x00007610ff4d7816 */ /* 0x000fc6000000004d */
[----:B------:R-:W-:Y:S01]  /*29a0*/  IMAD R87, R87, UR24, RZ ;  /* 0x0000001857577c24 */ /* 0x000fe2000f8e02ff */
[----:B------:R-:W0:Y:S02]  /*29b0*/  LDCU UR24, c[0x0][0x3a8] ;  /* 0x00007500ff1877ac */ /* 0x000e240008000800 */
[----:B------:R0:W3:Y:S02]  /*29c0*/  @!P3 LDG.E.U8 R77, desc[UR8][R28.64] ;  /* 0x000000081c4db981 */ /* 0x0000e4000c1e1100 */
[----:B0-----:R-:W-:-:S04]  /*29d0*/  IADD3 R28, P6, PT, R87, R0, RZ ;  /* 0x00000000571c7210 */ /* 0x001fc80007fde0ff */
[----:B------:R-:W-:Y:S02]  /*29e0*/  LEA.HI.X.SX32 R29, R87, R7, 0x1, P6 ;  /* 0x00000007571d7211 */ /* 0x000fe400030f0eff */
[--C-:B-1----:R-:W-:Y:S02]  /*29f0*/  SHF.R.U32.HI R87, RZ, 0x8, R86.reuse ;  /* 0x00000008ff577819 */ /* 0x102fe40000011656 */
[----:B------:R-:W-:-:S04]  /*2a00*/  SHF.R.U32.HI R86, RZ, 0x8, R86 ;  /* 0x00000008ff567819 */ /* 0x000fc80000011656 */
[----:B------:R-:W-:-:S04]  /*2a10*/  SGXT.U32 R86, R86, 0x1 ;  /* 0x000000015656781a */ /* 0x000fc80000000000 */
[----:B------:R-:W-:Y:S02]  /*2a20*/  LOP3.LUT R86, R86, 0x3a, RZ, 0xfc, !PT ;  /* 0x0000003a56567812 */ /* 0x000fe400078efcff */
[----:B------:R-:W-:-:S03]  /*2a30*/  PRMT R80, RZ, 0x7610, R80 ;  /* 0x00007610ff507816 */ /* 0x000fc60000000050 */
[----:B------:R-:W-:Y:S01]  /*2a40*/  IMAD R86, R86, UR24, RZ ;  /* 0x0000001856567c24 */ /* 0x000fe2000f8e02ff */
[----:B------:R-:W-:Y:S01]  /*2a50*/  LOP3.LUT R33, R32, 0x38, RZ, 0xfc, !PT ;  /* 0x0000003820217812 */ /* 0x000fe200078efcff */
[----:B------:R-:W0:Y:S01]  /*2a60*/  LDCU UR24, c[0x0][0x3a8] ;  /* 0x00007500ff1877ac */ /* 0x000e220008000800 */
[----:B------:R1:W3:Y:S02]  /*2a70*/  @!P0 LDG.E.U8 R80, desc[UR8][R28.64] ;  /* 0x000000081c508981 */ /* 0x0002e4000c1e1100 */
[----:B-1----:R-:W-:-:S04]  /*2a80*/  IADD3 R28, P0, PT, R86, R0, RZ ;  /* 0x00000000561c7210 */ /* 0x002fc80007f1e0ff */
[----:B------:R-:W-:Y:S02]  /*2a90*/  LEA.HI.X.SX32 R29, R86, R7, 0x1, P0 ;  /* 0x00000007561d7211 */ /* 0x000fe400000f0eff */
[----:B------:R-:W1:Y:S01]  /*2aa0*/  S2R R86, SR_TID.X ;  /* 0x0000000000567919 */ /* 0x000e620000002100 */
[----:B------:R-:W-:Y:S02]  /*2ab0*/  ISETP.GE.AND P2, PT, R33, UR7, PT ;  /* 0x0000000721007c0c */ /* 0x000fe4000bf46270 */
[----:B------:R-:W-:-:S04]  /*2ac0*/  SGXT.U32 R87, R87, 0x1 ;  /* 0x000000015757781a */ /* 0x000fc80000000000 */
[----:B------:R-:W-:Y:S02]  /*2ad0*/  LOP3.LUT R87, R87, 0x3c, RZ, 0xfc, !PT ;  /* 0x0000003c57577812 */ /* 0x000fe400078efcff */
[----:B------:R-:W-:-:S03]  /*2ae0*/  PRMT R81, RZ, 0x7610, R81 ;  /* 0x00007610ff517816 */ /* 0x000fc60000000051 */
[----:B------:R-:W-:Y:S01]  /*2af0*/  IMAD R87, R87, UR23, RZ ;  /* 0x0000001757577c24 */ /* 0x000fe2000f8e02ff */
[C---:B------:R-:W-:Y:S01]  /*2b00*/  LOP3.LUT R33, R32.reuse, 0x3a, RZ, 0xfc, !PT ;  /* 0x0000003a20217812 */ /* 0x040fe200078efcff */
[----:B------:R-:W0:Y:S01]  /*2b10*/  LDCU UR23, c[0x0][0x3a8] ;  /* 0x00007500ff1777ac */ /* 0x000e220008000800 */
[----:B------:R0:W3:Y:S02]  /*2b20*/  @!P2 LDG.E.U8 R81, desc[UR8][R30.64] ;  /* 0x000000081e51a981 */ /* 0x0000e4000c1e1100 */
[----:B------:R-:W-:Y:S02]  /*2b30*/  ISETP.GE.AND P3, PT, R33, UR7, PT ;  /* 0x0000000721007c0c */ /* 0x000fe4000bf66270 */
[----:B------:R-:W-:Y:S02]  /*2b40*/  LOP3.LUT R33, R32, 0x3c, RZ, 0xfc, !PT ;  /* 0x0000003c20217812 */ /* 0x000fe400078efcff */
[----:B0-----:R-:W-:Y:S02]  /*2b50*/  IADD3 R30, P2, PT, R87, R0, RZ ;  /* 0x00000000571e7210 */ /* 0x001fe40007f5e0ff */
[----:B-1----:R-:W-:-:S02]  /*2b60*/  SHF.R.U32.HI R89, RZ, 0x8, R86 ;  /* 0x00000008ff597819 */ /* 0x002fc40000011656 */
[----:B------:R-:W-:Y:S02]  /*2b70*/  LEA.HI.X.SX32 R31, R87, R7, 0x1, P2 ;  /* 0x00000007571f7211 */ /* 0x000fe400010f0eff */
[----:B------:R-:W-:Y:S02]  /*2b80*/  SGXT.U32 R89, R89, 0x1 ;  /* 0x000000015959781a */ /* 0x000fe40000000000 */
[--C-:B------:R-:W-:Y:S02]  /*2b90*/  SHF.R.U32.HI R87, RZ, 0x8, R86.reuse ;  /* 0x00000008ff577819 */ /* 0x100fe40000011656 */
[----:B------:R-:W-:Y:S02]  /*2ba0*/  SHF.R.U32.HI R86, RZ, 0x8, R86 ;  /* 0x00000008ff567819 */ /* 0x000fe40000011656 */
[----:B------:R-:W-:Y:S02]  /*2bb0*/  LOP3.LUT R89, R89, 0x1e, RZ, 0xfc, !PT ;  /* 0x0000001e59597812 */ /* 0x000fe400078efcff */
[----:B------:R-:W-:-:S02]  /*2bc0*/  ISETP.GE.AND P6, PT, R33, UR7, PT ;  /* 0x0000000721007c0c */ /* 0x000fc4000bfc6270 */
[----:B------:R-:W-:Y:S02]  /*2bd0*/  PRMT R84, RZ, 0x7610, R84 ;  /* 0x00007610ff547816 */ /* 0x000fe40000000054 */
[----:B------:R-:W-:Y:S02]  /*2be0*/  SGXT.U32 R87, R87, 0x1 ;  /* 0x000000015757781a */ /* 0x000fe40000000000 */
[----:B------:R-:W-:Y:S01]  /*2bf0*/  SGXT.U32 R86, R86, 0x1 ;  /* 0x000000015656781a */ /* 0x000fe20000000000 */
[----:B------:R-:W-:Y:S01]  /*2c00*/  IMAD R89, R89, UR25, RZ ;  /* 0x0000001959597c24 */ /* 0x000fe2000f8e02ff */
[----:B------:R-:W-:Y:S01]  /*2c10*/  LOP3.LUT R87, R87, 0x2e, RZ, 0xfc, !PT ;  /* 0x0000002e57577812 */ /* 0x000fe200078efcff */
[----:B------:R0:W3:Y:S01]  /*2c20*/  @!P3 LDG.E.U8 R84, desc[UR8][R28.64] ;  /* 0x000000081c54b981 */ /* 0x0000e2000c1e1100 */
[----:B------:R-:W-:Y:S02]  /*2c30*/  LOP3.LUT R86, R86, 0x3e, RZ, 0xfc, !PT ;  /* 0x0000003e56567812 */ /* 0x000fe400078efcff */
[----:B------:R-:W-:-:S02]  /*2c40*/  LOP3.LUT R32, R32, 0x3e, RZ, 0xfc, !PT ;  /* 0x0000003e20207812 */ /* 0x000fc400078efcff */
[----:B------:R-:W-:Y:S01]  /*2c50*/  PRMT R83, RZ, 0x7610, R83 ;  /* 0x00007610ff537816 */ /* 0x000fe20000000053 */
[----:B------:R-:W-:Y:S01]  /*2c60*/  IMAD R87, R87, UR24, RZ ;  /* 0x0000001857577c24 */ /* 0x000fe2000f8e02ff */
[----:B------:R-:W-:Y:S01]  /*2c70*/  ISETP.GE.AND P0, PT, R32, UR7, PT ;  /* 0x0000000720007c0c */ /* 0x000fe2000bf06270 */
[----:B------:R-:W-:Y:S01]  /*2c80*/  IMAD R86, R86, UR23, RZ ;  /* 0x0000001756567c24 */ /* 0x000fe2000f8e02ff */
[CC--:B0-----:R-:W-:Y:S02]  /*2c90*/  IADD3 R28, P2, PT, R89.reuse, R0.reuse, RZ ;  /* 0x00000000591c7210 */ /* 0x0c1fe40007f5e0ff */
[----:B------:R0:W3:Y:S01]  /*2ca0*/  @!P6 LDG.E.U8 R83, desc[UR8][R30.64] ;  /* 0x000000081e53e981 */ /* 0x0000e2000c1e1100 */
[----:B------:R-:W-:Y:S02]  /*2cb0*/  PRMT R82, RZ, 0x7610, R82 ;  /* 0x00007610ff527816 */ /* 0x000fe40000000052 */
[----:B------:R-:W-:Y:S02]  /*2cc0*/  LEA.HI.X.SX32 R29, R89, R7, 0x1, P2 ;  /* 0x00000007591d7211 */ /* 0x000fe400010f0eff */
[----:B------:R-:W-:-:S02]  /*2cd0*/  IADD3 R32, P2, PT, R86, R0, RZ ;  /* 0x0000000056207210 */ /* 0x000fc40007f5e0ff */
[----:B------:R-:W-:Y:S01]  /*2ce0*/  PRMT R85, RZ, 0x7610, R85 ;  /* 0x00007610ff557816 */ /* 0x000fe20000000055 */
[----:B------:R1:W3:Y:S01]  /*2cf0*/  @!P1 LDG.E.U8 R82, desc[UR8][R28.64] ;  /* 0x000000081c529981 */ /* 0x0002e2000c1e1100 */
[C---:B0-----:R-:W-:Y:S02]  /*2d00*/  IADD3 R30, P3, PT, R87.reuse, R0, RZ ;  /* 0x00000000571e7210 */ /* 0x041fe40007f7e0ff */
[-C--:B------:R-:W-:Y:S02]  /*2d10*/  LEA.HI.X.SX32 R33, R86, R7.reuse, 0x1, P2 ;  /* 0x0000000756217211 */ /* 0x080fe400010f0eff */
[----:B------:R-:W-:Y:S02]  /*2d20*/  LEA.HI.X.SX32 R31, R87, R7, 0x1, P3 ;  /* 0x00000007571f7211 */ /* 0x000fe400018f0eff */
[----:B-1----:R-:W-:-:S03]  /*2d30*/  PRMT R28, RZ, 0x7610, R28 ;  /* 0x00007610ff1c7816 */ /* 0x002fc6000000001c */
[----:B------:R0:W3:Y:S04]  /*2d40*/  @!P5 LDG.E.U8 R85, desc[UR8][R30.64] ;  /* 0x000000081e55d981 */ /* 0x0000e8000c1e1100 */
[----:B------:R1:W3:Y:S01]  /*2d50*/  @!P0 LDG.E.U8 R28, desc[UR8][R32.64] ;  /* 0x00000008201c8981 */ /* 0x0002e2000c1e1100 */
[----:B------:R-:W-:-:S04]  /*2d60*/  LOP3.LUT P0, RZ, R88, 0x100, RZ, 0xc0, !PT ;  /* 0x0000010058ff7812 */ /* 0x000fc8000780c0ff */
[----:B------:R-:W-:-:S04]  /*2d70*/  SEL R86, RZ, 0x108, !P0 ;  /* 0x00000108ff567807 */ /* 0x000fc80004000000 */
[----:B------:R-:W-:Y:S01]  /*2d80*/  LOP3.LUT R86, R86, 0xff, R88, 0x78, !PT ;  /* 0x000000ff56567812 */ /* 0x000fe200078e7858 */
[----:B------:R-:W-:Y:S01]  /*2d90*/  BAR.SYNC.DEFER_BLOCKING 0x0 ;  /* 0x0000000000007b1d */ /* 0x000fe20000010000 */
[----:B------:R-:W-:-:S04]  /*2da0*/  LOP3.LUT R87, R88, 0x3f, RZ, 0xc0, !PT ;  /* 0x0000003f58577812 */ /* 0x000fc800078ec0ff */
[----:B------:R-:W-:Y:S01]  /*2db0*/  ISETP.GE.AND P0, PT, R87, UR7, PT ;  /* 0x0000000757007c0c */ /* 0x000fe2000bf06270 */
[----:B------:R-:W-:Y:S04]  /*2dc0*/  STS.U8 [R86+UR5], R35 ;  /* 0x0000002356007988 */ /* 0x000fe80008000005 */
[----:B--2---:R2:W-:Y:S04]  /*2dd0*/  STS.U8 [R86+UR5+0x1000], R23 ;  /* 0x0010001756007988 */ /* 0x0045e80008000005 */
[----:B------:R-:W-:Y:S01]  /*2de0*/  STS.U8 [R86+UR5+0x2000], R69 ;  /* 0x0020004556007988 */ /* 0x000fe20008000005 */
[----:B------:R-:W-:-:S02]  /*2df0*/  PRMT R29, RZ, 0x7610, R29 ;  /* 0x00007610ff1d7816 */ /* 0x000fc4000000001d */
[----:B--2---:R-:W-:Y:S02]  /*2e00*/  SHF.R.S32.HI R23, RZ, 0x1f, R9 ;  /* 0x0000001fff177819 */ /* 0x004fe40000011409 */
[----:B0-----:R-:W-:Y:S02]  /*2e10*/  PRMT R30, RZ, 0x7610, R30 ;  /* 0x00007610ff1e7816 */ /* 0x001fe4000000001e */
[----:B------:R-:W-:Y:S02]  /*2e20*/  PRMT R31, RZ, 0x7610, R31 ;  /* 0x00007610ff1f7816 */ /* 0x000fe4000000001f */
[----:B-1----:R-:W-:Y:S01]  /*2e30*/  PRMT R32, RZ, 0x7610, R32 ;  /* 0x00007610ff207816 */ /* 0x002fe20000000020 */
[----:B----4-:R-:W-:Y:S04]  /*2e40*/  STS.U8 [R86+UR5+0x3000], R76 ;  /* 0x0030004c56007988 */ /* 0x010fe80008000005 */
[----:B------:R0:W-:Y:S04]  /*2e50*/  STS.U8 [R10+UR5+0x200], R16 ;  /* 0x000200100a007988 */ /* 0x0001e80008000005 */
[----:B------:R-:W-:Y:S04]  /*2e60*/  STS.U8 [R10+UR5+0x1200], R34 ;  /* 0x001200220a007988 */ /* 0x000fe80008000005 */
[----:B------:R-:W-:Y:S01]  /*2e70*/  STS.U8 [R10+UR5+0x2200], R70 ;  /* 0x002200460a007988 */ /* 0x000fe20008000005 */
[----:B0-----:R-:W-:-:S03]  /*2e80*/  IADD3 R16, P1, PT, R9, UR15, RZ ;  /* 0x0000000f09107c10 */ /* 0x001fc6000ff3e0ff */
[----:B---3--:R-:W-:Y:S04]  /*2e90*/  STS.U8 [R10+UR5+0x3200], R77 ;  /* 0x0032004d0a007988 */ /* 0x008fe80008000005 */
[----:B------:R-:W-:Y:S04]  /*2ea0*/  STS.U8 [R11+UR5+0x400], R20 ;  /* 0x000400140b007988 */ /* 0x000fe80008000005 */
[----:B------:R-:W-:Y:S04]  /*2eb0*/  STS.U8 [R11+UR5+0x1400], R36 ;  /* 0x001400240b007988 */ /* 0x000fe80008000005 */
[----:B------:R-:W-:Y:S04]  /*2ec0*/  STS.U8 [R11+UR5+0x2400], R71 ;  /* 0x002400470b007988 */ /* 0x000fe80008000005 */
[----:B------:R-:W-:Y:S04]  /*2ed0*/  STS.U8 [R11+UR5+0x3400], R78 ;  /* 0x0034004e0b007988 */ /* 0x000fe80008000005 */
[----:B------:R-:W-:Y:S04]  /*2ee0*/  STS.U8 [R12+UR5+0x600], R21 ;  /* 0x000600150c007988 */ /* 0x000fe80008000005 */
[----:B------:R-:W-:Y:S04]  /*2ef0*/  STS.U8 [R12+UR5+0x1600], R37 ;  /* 0x001600250c007988 */ /* 0x000fe80008000005 */
[----:B------:R-:W-:Y:S04]  /*2f00*/  STS.U8 [R12+UR5+0x2600], R72 ;  /* 0x002600480c007988 */ /* 0x000fe80008000005 */
[----:B------:R-:W-:Y:S04]  /*2f10*/  STS.U8 [R12+UR5+0x3600], R80 ;  /* 0x003600500c007988 */ /* 0x000fe80008000005 */
[----:B------:R0:W-:Y:S04]  /*2f20*/  STS.U8 [R13+UR5+0x800], R18 ;  /* 0x000800120d007988 */ /* 0x0001e80008000005 */
[----:B------:R-:W-:Y:S04]  /*2f30*/  STS.U8 [R13+UR5+0x1800], R38 ;  /* 0x001800260d007988 */ /* 0x000fe80008000005 */
[----:B------:R-:W-:Y:S04]  /*2f40*/  STS.U8 [R13+UR5+0x2800], R73 ;  /* 0x002800490d007988 */ /* 0x000fe80008000005 */
[----:B------:R-:W-:Y:S04]  /*2f50*/  STS.U8 [R13+UR5+0x3800], R81 ;  /* 0x003800510d007988 */ /* 0x000fe80008000005 */
[----:B------:R1:W-:Y:S04]  /*2f60*/  STS.U8 [R4+UR5+0xa00], R17 ;  /* 0x000a001104007988 */ /* 0x0003e80008000005 */
[----:B------:R-:W-:Y:S04]  /*2f70*/  STS.U8 [R4+UR5+0x1a00], R39 ;  /* 0x001a002704007988 */ /* 0x000fe80008000005 */
[----:B------:R-:W-:Y:S01]  /*2f80*/  STS.U8 [R4+UR5+0x2a00], R74 ;  /* 0x002a004a04007988 */ /* 0x000fe20008000005 */
[----:B0-----:R-:W-:-:S02]  /*2f90*/  IADD3 R18, P2, PT, R9, UR13, RZ ;  /* 0x0000000d09127c10 */ /* 0x001fc4000ff5e0ff */
[C---:B-1----:R-:W-:Y:S01]  /*2fa0*/  IADD3.X R17, PT, PT, R23.reuse, UR16, RZ, P1, !PT ;  /* 0x0000001017117c10 */ /* 0x042fe20008ffe4ff */
[----:B------:R-:W-:Y:S04]  /*2fb0*/  STS.U8 [R4+UR5+0x3a00], R84 ;  /* 0x003a005404007988 */ /* 0x000fe80008000005 */
[----:B------:R0:W-:Y:S04]  /*2fc0*/  STS.U8 [R3+UR5+0xc00], R19 ;  /* 0x000c001303007988 */ /* 0x0001e80008000005 */
[----:B------:R-:W-:Y:S04]  /*2fd0*/  STS.U8 [R3+UR5+0x1c00], R68 ;  /* 0x001c004403007988 */ /* 0x000fe80008000005 */
[----:B------:R-:W-:Y:S04]  /*2fe0*/  STS.U8 [R3+UR5+0x2c00], R75 ;  /* 0x002c004b03007988 */ /* 0x000fe80008000005 */
[----:B------:R-:W-:Y:S04]  /*2ff0*/  STS.U8 [R3+UR5+0x3c00], R83 ;  /* 0x003c005303007988 */ /* 0x000fe80008000005 */
[----:B------:R-:W-:Y:S04]  /*3000*/  STS.U8 [R2+UR5+0xe00], R22 ;  /* 0x000e001602007988 */ /* 0x000fe80008000005 */
[----:B------:R-:W-:Y:S04]  /*3010*/  STS.U8 [R2+UR5+0x1e00], R82 ;  /* 0x001e005202007988 */ /* 0x000fe80008000005 */
[----:B------:R-:W-:Y:S04]  /*3020*/  STS.U8 [R2+UR5+0x2e00], R85 ;  /* 0x002e005502007988 */ /* 0x000fe80008000005 */
[----:B------:R1:W-:Y:S01]  /*3030*/  STS.U8 [R2+UR5+0x3e00], R28 ;  /* 0x003e001c02007988 */ /* 0x0003e20008000005 */
[----:B------:R-:W-:Y:S01]  /*3040*/  BAR.SYNC.DEFER_BLOCKING 0x0 ;  /* 0x0000000000007b1d */ /* 0x000fe20000010000 */
[----:B0-----:R-:W-:-:S02]  /*3050*/  IADD3.X R19, PT, PT, R23, UR14, RZ, P2, !PT ;  /* 0x0000000e17137c10 */ /* 0x001fc400097fe4ff */
[----:B-1----:R-:W-:Y:S02]  /*3060*/  PRMT R28, RZ, 0x7610, R28 ;  /* 0x00007610ff1c7816 */ /* 0x002fe4000000001c */
[----:B------:R-:W-:-:S05]  /*3070*/  IADD3 R20, P3, PT, R9, R79, RZ ;  /* 0x0000004f09147210 */ /* 0x000fca0007f7e0ff */
[----:B------:R-:W-:Y:S01]  /*3080*/  IMAD.X R21, R23, 0x1, R15, P3 ;  /* 0x0000000117157824 */ /* 0x000fe200018e060f */
[----:B------:R0:W2:Y:S04]  /*3090*/  @!P0 LDG.E.U8 R29, desc[UR8][R18.64] ;  /* 0x00000008121d8981 */ /* 0x0000a8000c1e1100 */
[----:B------:R1:W3:Y:S04]  /*30a0*/  @!P0 LDG.E.U8 R28, desc[UR8][R16.64] ;  /* 0x00000008101c8981 */ /* 0x0002e8000c1e1100 */
[----:B------:R4:W2:Y:S01]  /*30b0*/  @!P0 LDG.E.U8 R32, desc[UR8][R20.64] ;  /* 0x0000000814208981 */ /* 0x0008a2000c1e1100 */
[----:B0-----:R-:W-:-:S02]  /*30c0*/  IADD3 R18, P2, PT, R9, R14, RZ ;  /* 0x0000000e09127210 */ /* 0x001fc40007f5e0ff */
[----:B------:R-:W-:Y:S01]  /*30d0*/  PRMT R33, RZ, 0x7610, R33 ;  /* 0x00007610ff217816 */ /* 0x000fe20000000021 */
[----:B------:R-:W-:Y:S01]  /*30e0*/  STL [R1+0x14], R119 ;  /* 0x0000147701007387 */ /* 0x000fe20000100800 */
[----:B-1----:R-:W-:Y:S01]  /*30f0*/  IADD3 R16, P1, PT, R9, UR11, RZ ;  /* 0x0000000b09107c10 */ /* 0x002fe2000ff3e0ff */
[C---:B------:R-:W-:Y:S01]  /*3100*/  IMAD.X R19, R23.reuse, 0x1, R8, P2 ;  /* 0x0000000117137824 */ /* 0x040fe200010e0608 */
[----:B------:R-:W-:Y:S01]  /*3110*/  PRMT R34, RZ, 0x7610, R34 ;  /* 0x00007610ff227816 */ /* 0x000fe20000000022 */
[----:B------:R-:W-:Y:S01]  /*3120*/  LDS.U8 R68, [R5+UR5] ;  /* 0x0000000505447984 */ /* 0x000fe20008000000 */
[----:B------:R-:W-:Y:S02]  /*3130*/  IADD3.X R17, PT, PT, R23, UR12, RZ, P1, !PT ;  /* 0x0000000c17117c10 */ /* 0x000fe40008ffe4ff */
[----:B----4-:R-:W-:Y:S01]  /*3140*/  IADD3 R20, P2, PT, R9, UR21, RZ ;  /* 0x0000001509147c10 */ /* 0x010fe2000ff5e0ff */
[----:B------:R0:W4:Y:S04]  /*3150*/  @!P0 LDG.E.U8 R31, desc[UR8][R18.64] ;  /* 0x00000008121f8981 */ /* 0x000128000c1e1100 */
[----:B------:R1:W3:Y:S01]  /*3160*/  @!P0 LDG.E.U8 R30, desc[UR8][R16.64] ;  /* 0x00000008101e8981 */ /* 0x0002e2000c1e1100 */
[----:B------:R-:W-:-:S02]  /*3170*/  PRMT R35, RZ, 0x7610, R35 ;  /* 0x00007610ff237816 */ /* 0x000fc40000000023 */
[----:B------:R-:W-:Y:S01]  /*3180*/  SHF.R.U32.HI R22, RZ, 0x3, R88 ;  /* 0x00000003ff167819 */ /* 0x000fe20000011658 */
[----:B------:R-:W-:Y:S01]  /*3190*/  LDS.U8 R69, [R5+UR5+0x8] ;  /* 0x0000080505457984 */ /* 0x000fe20008000000 */
[----:B0-----:R-:W-:-:S03]  /*31a0*/  IADD3 R18, P3, PT, R9, UR19, RZ ;  /* 0x0000001309127c10 */ /* 0x001fc6000ff7e0ff */
[----:B------:R-:W-:Y:S01]  /*31b0*/  LDS.U8 R70, [R5+UR5+0x1000] ;  /* 0x0010000505467984 */ /* 0x000fe20008000000 */
[----:B-1----:R-:W-:Y:S02]  /*31c0*/  IADD3 R16, P1, PT, R9, UR17, RZ ;  /* 0x0000001109107c10 */ /* 0x002fe4000ff3e0ff */
[C---:B------:R-:W-:Y:S01]  /*31d0*/  IADD3.X R19, PT, PT, R23.reuse, UR20, RZ, P3, !PT ;  /* 0x0000001417137c10 */ /* 0x040fe20009ffe4ff */
[----:B------:R-:W-:Y:S01]  /*31e0*/  LDS.U8 R71, [R5+UR5+0x1008] ;  /* 0x0010080505477984 */ /* 0x000fe20008000000 */
[C---:B------:R-:W-:Y:S02]  /*31f0*/  IADD3.X R17, PT, PT, R23.reuse, UR18, RZ, P1, !PT ;  /* 0x0000001217117c10 */ /* 0x040fe40008ffe4ff */
[----:B------:R-:W-:Y:S01]  /*3200*/  IADD3.X R21, PT, PT, R23, UR22, RZ, P2, !PT ;  /* 0x0000001617157c10 */ /* 0x000fe200097fe4ff */
[----:B------:R-:W3:Y:S04]  /*3210*/  @!P0 LDG.E.U8 R34, desc[UR8][R18.64] ;  /* 0x0000000812228981 */ /* 0x000ee8000c1e1100 */
[----:B------:R-:W3:Y:S04]  /*3220*/  @!P0 LDG.E.U8 R33, desc[UR8][R16.64] ;  /* 0x0000000810218981 */ /* 0x000ee8000c1e1100 */
[----:B------:R0:W3:Y:S01]  /*3230*/  @!P0 LDG.E.U8 R35, desc[UR8][R20.64] ;  /* 0x0000000814238981 */ /* 0x0000e2000c1e1100 */
[----:B------:R-:W-:-:S03]  /*3240*/  LOP3.LUT R22, R22, 0x30, RZ, 0xc0, !PT ;  /* 0x0000003016167812 */ /* 0x000fc600078ec0ff */
[----:B------:R-:W-:Y:S01]  /*3250*/  STL [R1+0x18], R120 ;  /* 0x0000187801007387 */ /* 0x000fe20000100800 */
[----:B------:R-:W-:Y:S02]  /*3260*/  LOP3.LUT R86, R22, 0x1ff, R88, 0x78, !PT ;  /* 0x000001ff16567812 */ /* 0x000fe400078e7858 */
[----:B------:R-:W-:Y:S01]  /*3270*/  LOP3.LUT R88, R5, 0x210, RZ, 0x3c, !PT ;  /* 0x0000021005587812 */ /* 0x000fe200078e3cff */
[----:B------:R-:W-:Y:S04]  /*3280*/  STL [R1+0x1c], R121 ;  /* 0x00001c7901007387 */ /* 0x000fe80000100800 */
[----:B------:R-:W-:Y:S04]  /*3290*/  STL [R1+0x20], R122 ;  /* 0x0000207a01007387 */ /* 0x000fe80000100800 */
[----:B------:R-:W-:Y:S04]  /*32a0*/  STL [R1+0x24], R123 ;  /* 0x0000247b01007387 */ /* 0x000fe80000100800 */
[----:B------:R-:W-:Y:S04]  /*32b0*/  STL [R1+0x28], R124 ;  /* 0x0000287c01007387 */ /* 0x000fe80000100800 */
[----:B------:R-:W1:Y:S04]  /*32c0*/  LDS.U8 R23, [R5+UR5+0x108] ;  /* 0x0001080505177984 */ /* 0x000e680008000000 */
[----:B------:R-:W1:Y:S04]  /*32d0*/  LDS.U8 R22, [R5+UR5+0x100] ;  /* 0x0001000505167984 */ /* 0x000e680008000000 */
[----:B0-----:R-:W0:Y:S04]  /*32e0*/  LDS.U8 R21, [R5+UR5+0x1108] ;  /* 0x0011080505157984 */ /* 0x001e280008000000 */
[----:B------:R-:W-:Y:S04]  /*32f0*/  LDS.U8 R85, [R88+UR5] ;  /* 0x0000000558557984 */ /* 0x000fe80008000000 */
[----:B------:R-:W-:Y:S04]  /*3300*/  LDS.U8 R90, [R88+UR5+0x108] ;  /* 0x00010805585a7984 */ /* 0x000fe80008000000 */
[----:B------:R-:W-:Y:S04]  /*3310*/  LDS.U8 R83, [R88+UR5+0x8] ;  /* 0x0000080558537984 */ /* 0x000fe80008000000 */
[----:B------:R-:W-:Y:S04]  /*3320*/  LDS.U8 R82, [R88+UR5+0x100] ;  /* 0x0001000558527984 */ /* 0x000fe80008000000 */
[----:B------:R-:W-:Y:S04]  /*3330*/  LDS.U8 R84, [R88+UR5+0x1000] ;  /* 0x0010000558547984 */ /* 0x000fe80008000000 */
[----:B------:R-:W-:Y:S04]  /*3340*/  LDS.U8 R91, [R88+UR5+0x1108] ;  /* 0x00110805585b7984 */ /* 0x000fe80008000000 */
[----:B------:R-:W0:Y:S04]  /*3350*/  LDS.U8 R20, [R5+UR5+0x1100] ;  /* 0x0011000505147984 */ /* 0x000e280008000000 */
[----:B------:R-:W-:Y:S04]  /*3360*/  LDS.U8 R100, [R5+UR5+0x2000] ;  /* 0x0020000505647984 */ /* 0x000fe80008000000 */
        /* <DEDUP_REMOVED lines=8> */
[----:B------:R-:W0:Y:S04]  /*33f0*/  LDS.U8 R19, [R5+UR5+0x188] ;  /* 0x0001880505137984 */ /* 0x000e280008000000 */
[----:B------:R-:W-:Y:S04]  /*3400*/  LDS.U8 R37, [R5+UR5+0x88] ;  /* 0x0000880505257984 */ /* 0x000fe80008000000 */
[----:B------:R-:W0:Y:S04]  /*3410*/  LDS.U8 R18, [R5+UR5+0x180] ;  /* 0x0001800505127984 */ /* 0x000e280008000000 */
[----:B------:R-:W-:Y:S04]  /*3420*/  LDS.U8 R38, [R5+UR5+0x1080] ;  /* 0x0010800505267984 */ /* 0x000fe80008000000 */
[----:B------:R-:W0:Y:S04]  /*3430*/  LDS.U8 R17, [R5+UR5+0x1188] ;  /* 0x0011880505117984 */ /* 0x000e280008000000 */
        /* <DEDUP_REMOVED lines=35> */
[----:B------:R-:W-:Y:S01]  /*3670*/  LDS.U8 R109, [R88+UR5+0x3180] ;  /* 0x00318005586d7984 */ /* 0x000fe20008000000 */
[----:B------:R-:W-:Y:S06]  /*3680*/  BAR.SYNC.DEFER_BLOCKING 0x0 ;  /* 0x0000000000007b1d */ /* 0x000fec0000010000 */
[----:B--2---:R-:W-:Y:S04]  /*3690*/  STS.U8 [R86+UR5], R32 ;  /* 0x0000002056007988 */ /* 0x004fe80008000005 */
[----:B----4-:R-:W-:Y:S04]  /*36a0*/  STS.U8 [R86+UR5+0x200], R31 ;  /* 0x0002001f56007988 */ /* 0x010fe80008000005 */
[----:B---3--:R-:W-:Y:S04]  /*36b0*/  STS.U8 [R86+UR5+0x400], R30 ;  /* 0x0004001e56007988 */ /* 0x008fe80008000005 */
[----:B------:R-:W-:Y:S04]  /*36c0*/  STS.U8 [R86+UR5+0x600], R29 ;  /* 0x0006001d56007988 */ /* 0x000fe80008000005 */
[----:B------:R-:W-:Y:S04]  /*36d0*/  STS.U8 [R86+UR5+0x800], R28 ;  /* 0x0008001c56007988 */ /* 0x000fe80008000005 */
[----:B------:R-:W-:Y:S04]  /*36e0*/  STS.U8 [R86+UR5+0xa00], R33 ;  /* 0x000a002156007988 */ /* 0x000fe80008000005 */
[----:B------:R-:W-:Y:S04]  /*36f0*/  STS.U8 [R86+UR5+0xc00], R34 ;  /* 0x000c002256007988 */ /* 0x000fe80008000005 */
[----:B------:R-:W-:Y:S01]  /*3700*/  STS.U8 [R86+UR5+0xe00], R35 ;  /* 0x000e002356007988 */ /* 0x000fe20008000005 */
[----:B------:R-:W-:Y:S06]  /*3710*/  BAR.SYNC.DEFER_BLOCKING 0x0 ;  /* 0x0000000000007b1d */ /* 0x000fec0000010000 */
[----:B------:R-:W2:Y:S04]  /*3720*/  LDSM.16.M88.4 R28, [R6] ;  /* 0x00000000061c783b */ /* 0x000ea80000000200 */
[----:B------:R-:W3:Y:S01]  /*3730*/  LDSM.16.M88.4 R32, [R6+0x400] ;  /* 0x000400000620783b */ /* 0x000ee20000000200 */
[----:B-1----:R-:W-:-:S02]  /*3740*/  IMAD R68, R23, 0x100, R68 ;  /* 0x0000010017447824 */ /* 0x002fc400078e0244 */
[----:B------:R-:W-:Y:S02]  /*3750*/  IMAD R69, R22, 0x100, R69 ;  /* 0x0000010016457824 */ /* 0x000fe400078e0245 */
[----:B0-----:R-:W-:Y:S02]  /*3760*/  IMAD R70, R21, 0x100, R70 ;  /* 0x0000010015467824 */ /* 0x001fe400078e0246 */
[----:B------:R-:W-:Y:S02]  /*3770*/  IMAD R71, R20, 0x100, R71 ;  /* 0x0000010014477824 */ /* 0x000fe400078e0247 */
[----:B------:R-:W-:Y:S02]  /*3780*/  IMAD R36, R19, 0x100, R36 ;  /* 0x0000010013247824 */ /* 0x000fe400078e0224 */
[----:B------:R-:W-:Y:S02]  /*3790*/  IMAD R37, R18, 0x100, R37 ;  /* 0x0000010012257824 */ /* 0x000fe400078e0225 */
[----:B------:R-:W-:-:S02]  /*37a0*/  IMAD R38, R17, 0x100, R38 ;  /* 0x0000010011267824 */ /* 0x000fc400078e0226 */
[----:B------:R-:W-:Y:S01]  /*37b0*/  IMAD R39, R16, 0x100, R39 ;  /* 0x0000010010277824 */ /* 0x000fe200078e0227 */
[----:B------:R-:W-:Y:S01]  /*37c0*/  F2FP.F16.E4M3.UNPACK_B R68, R68 ;  /* 0x00000044ff44723e */ /* 0x000fe200020006ff */
[----:B------:R-:W0:Y:S01]  /*37d0*/  LDSM.16.M88.4 R20, [R6+0xc00] ;  /* 0x000c00000614783b */ /* 0x000e220000000200 */
[----:B------:R-:W-:Y:S02]  /*37e0*/  F2FP.F16.E4M3.UNPACK_B R69, R69 ;  /* 0x00000045ff45723e */ /* 0x000fe400020006ff */
[----:B------:R-:W-:Y:S02]  /*37f0*/  F2FP.F16.E4M3.UNPACK_B R70, R70 ;  /* 0x00000046ff46723e */ /* 0x000fe400020006ff */
[----:B------:R-:W-:Y:S02]  /*3800*/  F2FP.F16.E4M3.UNPACK_B R71, R71 ;  /* 0x00000047ff47723e */ /* 0x000fe400020006ff */
[----:B------:R-:W-:Y:S02]  /*3810*/  F2FP.F16.E4M3.UNPACK_B R36, R36 ;  /* 0x00000024ff24723e */ /* 0x000fe400020006ff */
[----:B------:R-:W-:-:S02]  /*3820*/  F2FP.F16.E4M3.UNPACK_B R37, R37 ;  /* 0x00000025ff25723e */ /* 0x000fc400020006ff */
[----:B------:R-:W-:Y:S02]  /*3830*/  F2FP.F16.E4M3.UNPACK_B R38, R38 ;  /* 0x00000026ff26723e */ /* 0x000fe400020006ff */
[----:B------:R-:W-:Y:S02]  /*3840*/  F2FP.F16.E4M3.UNPACK_B R39, R39 ;  /* 0x00000027ff27723e */ /* 0x000fe400020006ff */
[----:B--2---:R-:W-:Y:S02]  /*3850*/  F2FP.F16.E4M3.UNPACK_B R16, R28 ;  /* 0x0000001cff10723e */ /* 0x004fe400020006ff */
[----:B------:R-:W-:-:S07]  /*3860*/  F2FP.F16.E4M3.UNPACK_B R17, R29 ;  /* 0x0000001dff11723e */ /* 0x000fce00020006ff */
[-C--:B------:R-:W-:Y:S08]  /*3870*/  HMMA.16816.F32 R40, R68, R16.reuse, R40 ;  /* 0x000000104428723c */ /* 0x080ff00000001828 */
[----:B------:R-:W-:Y:S01]  /*3880*/  HMMA.16816.F32 R44, R36, R16, R44 ;  /* 0x00000010242c723c */ /* 0x000fe2000000182c */
[----:B---3--:R-:W-:Y:S02]  /*3890*/  F2FP.F16.E4M3.UNPACK_B R16, R32 ;  /* 0x00000020ff10723e */ /* 0x008fe400020006ff */
[----:B------:R-:W-:-:S07]  /*38a0*/  F2FP.F16.E4M3.UNPACK_B R17, R33 ;  /* 0x00000021ff11723e */ /* 0x000fce00020006ff */
[-C--:B------:R-:W-:Y:S08]  /*38b0*/  HMMA.16816.F32 R52, R68, R16.reuse, R52 ;  /* 0x000000104434723c */ /* 0x080ff00000001834 */
[----:B------:R-:W-:Y:S01]  /*38c0*/  HMMA.16816.F32 R48, R36, R16, R48 ;  /* 0x000000102430723c */ /* 0x000fe20000001830 */
[----:B------:R-:W1:Y:S01]  /*38d0*/  LDSM.16.M88.4 R16, [R6+0x800] ;  /* 0x000800000610783b */ /* 0x000e620000000200 */
[----:B0-----:R-:W-:-:S02]  /*38e0*/  F2FP.F16.E4M3.UNPACK_B R88, R20 ;  /* 0x00000014ff58723e */ /* 0x001fc400020006ff */
[----:B------:R-:W-:-:S07]  /*38f0*/  F2FP.F16.E4M3.UNPACK_B R89, R21 ;  /* 0x00000015ff59723e */ /* 0x000fce00020006ff */
[----:B------:R-:W-:Y:S01]  /*3900*/  HMMA.16816.F32 R64, R68, R88, R64 ;  /* 0x000000584440723c */ /* 0x000fe20000001840 */
[----:B------:R-:W-:-:S07]  /*3910*/  F2FP.F16.E4M3.UNPACK_B R28, R28.H1 ;  /* 0x0000001cff1c723e */ /* 0x000fce00030006ff */
[----:B------:R-:W-:Y:S01]  /*3920*/  HMMA.16816.F32 R24, R36, R88, R24 ;  /* 0x000000582418723c */ /* 0x000fe20000001818 */
[----:B------:R-:W-:Y:S02]  /*3930*/  F2FP.F16.E4M3.UNPACK_B R29, R29.H1 ;  /* 0x0000001dff1d723e */ /* 0x000fe400030006ff */
[----:B-1----:R-:W-:Y:S02]  /*3940*/  F2FP.F16.E4M3.UNPACK_B R86, R16 ;  /* 0x00000010ff56723e */ /* 0x002fe400020006ff */
[----:B------:R-:W-:-:S07]  /*3950*/  F2FP.F16.E4M3.UNPACK_B R87, R17 ;  /* 0x00000011ff57723e */ /* 0x000fce00020006ff */
[----:B------:R-:W-:Y:S01]  /*3960*/  HMMA.16816.F32 R56, R68, R86, R56 ;  /* 0x000000564438723c */ /* 0x000fe20000001838 */
[----:B------:R-:W-:-:S07]  /*3970*/  F2FP.F16.E4M3.UNPACK_B R32, R32.H1 ;  /* 0x00000020ff20723e */ /* 0x000fce00030006ff */
[----:B------:R-:W-:Y:S01]  /*3980*/  HMMA.16816.F32 R60, R36, R86, R60 ;  /* 0x00000056243c723c */ /* 0x000fe2000000183c */
[----:B------:R-:W-:Y:S02]  /*3990*/  IMAD R36, R90, 0x100, R85 ;  /* 0x000001005a247824 */ /* 0x000fe400078e0255 */
[----:B------:R-:W-:Y:S02]  /*39a0*/  IMAD R37, R82, 0x100, R83 ;  /* 0x0000010052257824 */ /* 0x000fe400078e0253 */
[----:B------:R-:W-:Y:S02]  /*39b0*/  IMAD R38, R91, 0x100, R84 ;  /* 0x000001005b267824 */ /* 0x000fe400078e0254 */
[----:B------:R-:W-:Y:S01]  /*39c0*/  IMAD R39, R93, 0x100, R92 ;  /* 0x000001005d277824 */ /* 0x000fe200078e025c */
[----:B------:R-:W-:Y:S02]  /*39d0*/  F2FP.F16.E4M3.UNPACK_B R36, R36 ;  /* 0x00000024ff24723e */ /* 0x000fe400020006ff */
[----:B------:R-:W-:-:S02]  /*39e0*/  F2FP.F16.E4M3.UNPACK_B R37, R37 ;  /* 0x00000025ff25723e */ /* 0x000fc400020006ff */
[----:B------:R-:W-:Y:S02]  /*39f0*/  F2FP.F16.E4M3.UNPACK_B R38, R38 ;  /* 0x00000026ff26723e */ /* 0x000fe400020006ff */
[----:B------:R-:W-:Y:S02]  /*3a00*/  F2FP.F16.E4M3.UNPACK_B R39, R39 ;  /* 0x00000027ff27723e */ /* 0x000fe400020006ff */
[----:B------:R-:W-:Y:S02]  /*3a10*/  F2FP.F16.E4M3.UNPACK_B R33, R33.H1 ;  /* 0x00000021ff21723e */ /* 0x000fe400030006ff */
[----:B------:R-:W-:Y:S02]  /*3a20*/  F2FP.F16.E4M3.UNPACK_B R16, R16.H1 ;  /* 0x00000010ff10723e */ /* 0x000fe400030006ff */
[----:B------:R-:W-:Y:S02]  /*3a30*/  F2FP.F16.E4M3.UNPACK_B R17, R17.H1 ;  /* 0x00000011ff11723e */ /* 0x000fe400030006ff */
[----:B------:R-:W-:-:S02]  /*3a40*/  F2FP.F16.E4M3.UNPACK_B R20, R20.H1 ;  /* 0x00000014ff14723e */ /* 0x000fc400030006ff */
[----:B------:R-:W-:Y:S01]  /*3a50*/  F2FP.F16.E4M3.UNPACK_B R21, R21.H1 ;  /* 0x00000015ff15723e */ /* 0x000fe200030006ff */
[----:B------:R-:W-:Y:S02]  /*3a60*/  IMAD R78, R78, 0x100, R80 ;  /* 0x000001004e4e7824 */ /* 0x000fe400078e0250 */
[----:B------:R-:W-:Y:S02]  /*3a70*/  IMAD R72, R73, 0x100, R72 ;  /* 0x0000010049487824 */ /* 0x000fe400078e0248 */
[----:B------:R-:W-:Y:S02]  /*3a80*/  IMAD R74, R75, 0x100, R74 ;  /* 0x000001004b4a7824 */ /* 0x000fe400078e024a */
[----:B------:R-:W-:Y:S01]  /*3a90*/  IMAD R76, R77, 0x100, R76 ;  /* 0x000001004d4c7824 */ /* 0x000fe200078e024c */
[C---:B------:R-:W-:Y:S08]  /*3aa0*/  HMMA.16816.F32 R40, R36.reuse, R28, R40 ;  /* 0x0000001c2428723c */ /* 0x040ff00000001828 */
[C---:B------:R-:W-:Y:S08]  /*3ab0*/  HMMA.16816.F32 R52, R36.reuse, R32, R52 ;  /* 0x000000202434723c */ /* 0x040ff00000001834 */
[C---:B------:R-:W-:Y:S08]  /*3ac0*/  HMMA.16816.F32 R56, R36.reuse, R16, R56 ;  /* 0x000000102438723c */ /* 0x040ff00000001838 */
[----:B------:R-:W-:Y:S01]  /*3ad0*/  HMMA.16816.F32 R64, R36, R20, R64 ;  /* 0x000000142440723c */ /* 0x000fe20000001840 */
[----:B------:R-:W-:-:S02]  /*3ae0*/  F2FP.F16.E4M3.UNPACK_B R36, R78 ;  /* 0x0000004eff24723e */ /* 0x000fc400020006ff */
[----:B------:R-:W-:Y:S02]  /*3af0*/  F2FP.F16.E4M3.UNPACK_B R37, R72 ;  /* 0x00000048ff25723e */ /* 0x000fe400020006ff */
[----:B------:R-:W-:Y:S02]  /*3b00*/  F2FP.F16.E4M3.UNPACK_B R38, R74 ;  /* 0x0000004aff26723e */ /* 0x000fe400020006ff */
[----:B------:R-:W-:Y:S01]  /*3b10*/  F2FP.F16.E4M3.UNPACK_B R39, R76 ;  /* 0x0000004cff27723e */ /* 0x000fe200020006ff */
[----:B------:R-:W-:Y:S02]  /*3b20*/  IMAD R99, R99, 0x100, R100 ;  /* 0x0000010063637824 */ /* 0x000fe400078e0264 */
[----:B------:R-:W-:Y:S02]  /*3b30*/  IMAD R97, R97, 0x100, R98 ;  /* 0x0000010061617824 */ /* 0x000fe400078e0262 */
[----:B------:R-:W-:Y:S02]  /*3b40*/  IMAD R95, R95, 0x100, R96 ;  /* 0x000001005f5f7824 */ /* 0x000fe400078e0260 */
[----:B------:R-:W-:Y:S01]  /*3b50*/  HMMA.16816.F32 R48, R36, R32, R48 ;  /* 0x000000202430723c */ /* 0x000fe20000001830 */
[----:B------:R-:W-:Y:S01]  /*3b60*/  IMAD R81, R81, 0x100, R94 ;  /* 0x0000010051517824 */ /* 0x000fe200078e025e */
[----:B------:R-:W-:-:S02]  /*3b70*/  F2FP.F16.E4M3.UNPACK_B R32, R30 ;  /* 0x0000001eff20723e */ /* 0x000fc400020006ff */
[----:B------:R-:W-:-:S04]  /*3b80*/  F2FP.F16.E4M3.UNPACK_B R33, R31 ;  /* 0x0000001fff21723e */ /* 0x000fc800020006ff */
[----:B------:R-:W-:Y:S01]  /*3b90*/  HMMA.16816.F32 R60, R36, R16, R60 ;  /* 0x00000010243c723c */ /* 0x000fe2000000183c */
[----:B------:R-:W-:Y:S02]  /*3ba0*/  F2FP.F16.E4M3.UNPACK_B R16, R34 ;  /* 0x00000022ff10723e */ /* 0x000fe400020006ff */
[----:B------:R-:W-:Y:S01]  /*3bb0*/  F2FP.F16.E4M3.UNPACK_B R17, R35 ;  /* 0x00000023ff11723e */ /* 0x000fe200020006ff */
[----:B------:R-:W-:-:S04]  /*3bc0*/  IMAD R107, R107, 0x100, R108 ;  /* 0x000001006b6b7824 */ /* 0x000fc800078e026c */
[----:B------:R-:W-:Y:S01]  /*3bd0*/  HMMA.16816.F32 R44, R36, R28, R44 ;  /* 0x0000001c242c723c */ /* 0x000fe2000000182c */
[----:B------:R-:W-:Y:S02]  /*3be0*/  F2FP.F16.E4M3.UNPACK_B R28, R22 ;  /* 0x00000016ff1c723e */ /* 0x000fe400020006ff */
[----:B------:R-:W-:Y:S01]  /*3bf0*/  F2FP.F16.E4M3.UNPACK_B R29, R23 ;  /* 0x00000017ff1d723e */ /* 0x000fe200020006ff */
[----:B------:R-:W-:-:S04]  /*3c00*/  IMAD R105, R105, 0x100, R106 ;  /* 0x0000010069697824 */ /* 0x000fc800078e026a */
[----:B------:R-:W-:Y:S01]  /*3c10*/  HMMA.16816.F32 R24, R36, R20, R24 ;  /* 0x000000142418723c */ /* 0x000fe20000001818 */
[----:B------:R-:W-:Y:S02]  /*3c20*/  F2FP.F16.E4M3.UNPACK_B R36, R99 ;  /* 0x00000063ff24723e */ /* 0x000fe400020006ff */
[----:B------:R-:W-:Y:S02]  /*3c30*/  F2FP.F16.E4M3.UNPACK_B R37, R97 ;  /* 0x00000061ff25723e */ /* 0x000fe400020006ff */
[----:B------:R-:W-:Y:S02]  /*3c40*/  F2FP.F16.E4M3.UNPACK_B R38, R95 ;  /* 0x0000005fff26723e */ /* 0x000fe400020006ff */
[----:B------:R-:W-:Y:S02]  /*3c50*/  F2FP.F16.E4M3.UNPACK_B R39, R81 ;  /* 0x00000051ff27723e */ /* 0x000fe400020006ff */
[----:B------:R-:W-:Y:S02]  /*3c60*/  F2FP.F16.E4M3.UNPACK_B R20, R18 ;  /* 0x00000012ff14723e */ /* 0x000fe400020006ff */
[----:B------:R-:W-:Y:S01]  /*3c70*/  F2FP.F16.E4M3.UNPACK_B R21, R19 ;  /* 0x00000013ff15723e */ /* 0x000fe200020006ff */
[----:B------:R-:W-:-:S02]  /*3c80*/  IMAD R103, R103, 0x100, R104 ;  /* 0x0000010067677824 */ /* 0x000fc400078e0268 */
        /* <DEDUP_REMOVED lines=8> */
[----:B------:R-:W-:-:S07]  /*3d10*/  F2FP.F16.E4M3.UNPACK_B R39, R101 ;  /* 0x00000065ff27723e */ /* 0x000fce00020006ff */
[----:B------:R-:W-:Y:S01]  /*3d20*/  HMMA.16816.F32 R48, R36, R16, R48 ;  /* 0x000000102430723c */ /* 0x000fe20000001830 */
[----:B------:R-:W-:Y:S02]  /*3d30*/  IMAD R16, R123, 0x100, R124 ;  /* 0x000001007b107824 */ /* 0x000fe400078e027c */
[----:B------:R0:W5:Y:S01]  /*3d40*/  LDL.LU R124, [R1+0x28] ;  /* 0x00002800017c7983 */ /* 0x0001620000300800 */
[----:B------:R-:W-:-:S03]  /*3d50*/  IMAD R17, R121, 0x100, R122 ;  /* 0x0000010079117824 */ /* 0x000fc600078e027a */
[----:B------:R0:W5:Y:S01]  /*3d60*/  LDL.LU R123, [R1+0x24] ;  /* 0x00002400017b7983 */ /* 0x0001620000300800 */
[----:B------:R-:W-:Y:S01]  /*3d70*/  HMMA.16816.F32 R60, R36, R20, R60 ;  /* 0x00000014243c723c */ /* 0x000fe2000000183c */
[----:B------:R-:W-:Y:S01]  /*3d80*/  F2FP.F16.E4M3.UNPACK_B R20, R18.H1 ;  /* 0x00000012ff14723e */ /* 0x000fe200030006ff */
[----:B------:R-:W-:Y:S01]  /*3d90*/  IMAD R18, R119, 0x100, R120 ;  /* 0x0000010077127824 */ /* 0x000fe200078e0278 */
[----:B------:R0:W5:Y:S01]  /*3da0*/  LDL.LU R122, [R1+0x20] ;  /* 0x00002000017a7983 */ /* 0x0001620000300800 */
[----:B------:R-:W-:Y:S01]  /*3db0*/  F2FP.F16.E4M3.UNPACK_B R21, R19.H1 ;  /* 0x00000013ff15723e */ /* 0x000fe200030006ff */
[----:B------:R-:W-:Y:S02]  /*3dc0*/  IMAD R19, R109, 0x100, R118 ;  /* 0x000001006d137824 */ /* 0x000fe400078e0276 */
[----:B------:R0:W5:Y:S04]  /*3dd0*/  LDL.LU R121, [R1+0x1c] ;  /* 0x00001c0001797983 */ /* 0x0001680000300800 */
[----:B------:R0:W5:Y:S04]  /*3de0*/  LDL.LU R120, [R1+0x18] ;  /* 0x0000180001787983 */ /* 0x0001680000300800 */
[----:B------:R0:W5:Y:S04]  /*3df0*/  LDL.LU R119, [R1+0x14] ;  /* 0x0000140001777983 */ /* 0x0001680000300800 */
[----:B------:R0:W5:Y:S04]  /*3e00*/  LDL.LU R118, [R1+0x10] ;  /* 0x0000100001767983 */ /* 0x0001680000300800 */
[----:B------:R0:W5:Y:S01]  /*3e10*/  LDL.LU R109, [R1+0xc] ;  /* 0x00000c00016d7983 */ /* 0x0001620000300800 */
[----:B------:R-:W-:-:S02]  /*3e20*/  IMAD R116, R116, 0x100, R117 ;  /* 0x0000010074747824 */ /* 0x000fc400078e0275 */
[----:B------:R-:W-:Y:S02]  /*3e30*/  IMAD R114, R114, 0x100, R115 ;  /* 0x0000010072727824 */ /* 0x000fe400078e0273 */
[----:B------:R-:W-:Y:S02]  /*3e40*/  IMAD R112, R112, 0x100, R113 ;  /* 0x0000010070707824 */ /* 0x000fe400078e0271 */
[----:B------:R-:W-:Y:S01]  /*3e50*/  IMAD R110, R110, 0x100, R111 ;  /* 0x000001006e6e7824 */ /* 0x000fe200078e026f */
[----:B------:R-:W-:Y:S01]  /*3e60*/  HMMA.16816.F32 R44, R36, R32, R44 ;  /* 0x00000020242c723c */ /* 0x000fe2000000182c */
[----:B------:R-:W-:Y:S02]  /*3e70*/  F2FP.F16.E4M3.UNPACK_B R32, R30.H1 ;  /* 0x0000001eff20723e */ /* 0x000fe400030006ff */
[----:B------:R-:W-:Y:S02]  /*3e80*/  F2FP.F16.E4M3.UNPACK_B R33, R31.H1 ;  /* 0x0000001fff21723e */ /* 0x000fe400030006ff */
[----:B------:R-:W-:-:S02]  /*3e90*/  F2FP.F16.E4M3.UNPACK_B R30, R112 ;  /* 0x00000070ff1e723e */ /* 0x000fc400020006ff */
[----:B------:R-:W-:Y:S01]  /*3ea0*/  F2FP.F16.E4M3.UNPACK_B R31, R110 ;  /* 0x0000006eff1f723e */ /* 0x000fe200020006ff */
[----:B------:R-:W-:Y:S01]  /*3eb0*/  HMMA.16816.F32 R24, R36, R28, R24 ;  /* 0x0000001c2418723c */ /* 0x000fe20000001818 */
[----:B------:R-:W-:Y:S02]  /*3ec0*/  F2FP.F16.E4M3.UNPACK_B R28, R116 ;  /* 0x00000074ff1c723e */ /* 0x000fe400020006ff */
[----:B------:R-:W-:Y:S02]  /*3ed0*/  F2FP.F16.E4M3.UNPACK_B R29, R114 ;  /* 0x00000072ff1d723e */ /* 0x000fe400020006ff */
[----:B------:R-:W-:Y:S02]  /*3ee0*/  F2FP.F16.E4M3.UNPACK_B R34, R34.H1 ;  /* 0x00000022ff22723e */ /* 0x000fe400030006ff */
[----:B------:R-:W-:Y:S02]  /*3ef0*/  F2FP.F16.E4M3.UNPACK_B R35, R35.H1 ;  /* 0x00000023ff23723e */ /* 0x000fe400030006ff */
[----:B------:R-:W-:-:S02]  /*3f00*/  F2FP.F16.E4M3.UNPACK_B R22, R22.H1 ;  /* 0x00000016ff16723e */ /* 0x000fc400030006ff */
[----:B------:R-:W-:Y:S01]  /*3f10*/  F2FP.F16.E4M3.UNPACK_B R23, R23.H1 ;  /* 0x00000017ff17723e */ /* 0x000fe200030006ff */
[----:B------:R-:W-:Y:S01]  /*3f20*/  HMMA.16816.F32 R40, R28, R32, R40 ;  /* 0x000000201c28723c */ /* 0x000fe20000001828 */
[----:B------:R-:W-:Y:S02]  /*3f30*/  USHF.R.S32.HI UR23, URZ, 0x1f, UR4 ;  /* 0x0000001fff177899 */ /* 0x000fe40008011404 */
[----:B------:R-:W-:Y:S02]  /*3f40*/  UIADD3 UR21, UP0, UPT, UR4, UR21, URZ ;  /* 0x0000001504157290 */ /* 0x000fe4000ff1e0ff */
[----:B------:R-:W-:-:S03]  /*3f50*/  UIADD3 UR6, UPT, UPT, UR6, -0x1, URZ ;  /* 0xffffffff06067890 */ /* 0x000fc6000fffe0ff */
[----:B------:R-:W-:Y:S01]  /*3f60*/  HMMA.16816.F32 R52, R28, R34, R52 ;  /* 0x000000221c34723c */ /* 0x000fe20000001834 */
[----:B------:R-:W-:Y:S01]  /*3f70*/  F2FP.F16.E4M3.UNPACK_B R16, R16 ;  /* 0x00000010ff10723e */ /* 0x000fe200020006ff */
[----:B------:R-:W-:Y:S01]  /*3f80*/  UIADD3.X UR22, UPT, UPT, UR23, UR22, URZ, UP0, !UPT ;  /* 0x0000001617167290 */ /* 0x000fe200087fe4ff */
[----:B------:R-:W-:-:S05]  /*3f90*/  F2FP.F16.E4M3.UNPACK_B R17, R17 ;  /* 0x00000011ff11723e */ /* 0x000fca00020006ff */
[----:B------:R-:W-:Y:S01]  /*3fa0*/  HMMA.16816.F32 R56, R28, R20, R56 ;  /* 0x000000141c38723c */ /* 0x000fe20000001838 */
[----:B------:R-:W-:Y:S02]  /*3fb0*/  F2FP.F16.E4M3.UNPACK_B R18, R18 ;  /* 0x00000012ff12723e */ /* 0x000fe400020006ff */
[----:B------:R-:W-:-:S05]  /*3fc0*/  F2FP.F16.E4M3.UNPACK_B R19, R19 ;  /* 0x00000013ff13723e */ /* 0x000fca00020006ff */
[----:B------:R-:W-:Y:S01]  /*3fd0*/  HMMA.16816.F32 R64, R28, R22, R64 ;  /* 0x000000161c40723c */ /* 0x000fe20000001840 */
[----:B------:R-:W-:Y:S01]  /*3fe0*/  UISETP.NE.U32.AND UP0, UPT, UR6, URZ, UPT ;  /* 0x000000ff0600728c */ /* 0x000fe2000bf05070 */
[----:B------:R-:W-:Y:S02]  /*3ff0*/  IADD3 R0, P2, PT, R0, UR10, RZ ;  /* 0x0000000a00007c10 */ /* 0x000fe4000ff5e0ff */
[----:B------:R-:W-:Y:S02]  /*4000*/  IADD3 R14, P0, PT, R14, UR4, RZ ;  /* 0x000000040e0e7c10 */ /* 0x000fe4000ff1e0ff */
[----:B------:R-:W-:Y:S02]  /*4010*/  IADD3 R79, P1, PT, R79, UR4, RZ ;  /* 0x000000044f4f7c10 */ /* 0x000fe4000ff3e0ff */
[----:B------:R-:W-:Y:S01]  /*4020*/  HMMA.16816.F32 R44, R16, R32, R44 ;  /* 0x00000020102c723c */ /* 0x000fe2000000182c */
[----:B------:R-:W-:Y:S01]  /*4030*/  UIADD3 UR19, UP1, UPT, UR4, UR19, URZ ;  /* 0x0000001304137290 */ /* 0x000fe2000ff3e0ff */
[----:B------:R-:W-:Y:S01]  /*4040*/  IADD3.X R8, PT, PT, R8, UR23, RZ, P0, !PT ;  /* 0x0000001708087c10 */ /* 0x000fe200087fe4ff */
[----:B------:R-:W-:-:S05]  /*4050*/  UIADD3 UR17, UP2, UPT, UR4, UR17, URZ ;  /* 0x0000001104117290 */ /* 0x000fca000ff5e0ff */
[----:B------:R-:W-:Y:S01]  /*4060*/  HMMA.16816.F32 R48, R16, R34, R48 ;  /* 0x000000221030723c */ /* 0x000fe20000001830 */
[----:B------:R-:W-:Y:S01]  /*4070*/  UIADD3 UR15, UP3, UPT, UR4, UR15, URZ ;  /* 0x0000000f040f7290 */ /* 0x000fe2000ff7e0ff */
[----:B------:R-:W-:Y:S01]  /*4080*/  IADD3.X R15, PT, PT, R15, UR23, RZ, P1, !PT ;  /* 0x000000170f0f7c10 */ /* 0x000fe20008ffe4ff */
[----:B------:R-:W-:-:S05]  /*4090*/  UIADD3 UR13, UP4, UPT, UR4, UR13, URZ ;  /* 0x0000000d040d7290 */ /* 0x000fca000ff9e0ff */
[----:B------:R-:W-:Y:S01]  /*40a0*/  HMMA.16816.F32 R60, R16, R20, R60 ;  /* 0x00000014103c723c */ /* 0x000fe2000000183c */
[----:B------:R-:W-:-:S07]  /*40b0*/  UIADD3 UR11, UP5, UPT, UR4, UR11, URZ ;  /* 0x0000000b040b7290 */ /* 0x000fce000ffbe0ff */
[----:B------:R-:W-:Y:S01]  /*40c0*/  HMMA.16816.F32 R24, R16, R22, R24 ;  /* 0x000000161018723c */ /* 0x000fe20000001818 */
[----:B------:R-:W-:Y:S01]  /*40d0*/  IMAD.U32 R16, RZ, RZ, UR10 ;  /* 0x0000000aff107e24 */ /* 0x000fe2000f8e00ff */
[----:B------:R-:W-:-:S04]  /*40e0*/  UIADD3.X UR20, UPT, UPT, UR23, UR20, URZ, UP1, !UPT ;  /* 0x0000001417147290 */ /* 0x000fc80008ffe4ff */
[----:B------:R-:W-:Y:S01]  /*40f0*/  LEA.HI.X.SX32 R7, R16, R7, 0x1, P2 ;  /* 0x0000000710077211 */ /* 0x000fe200010f0eff */
[----:B------:R-:W-:Y:S02]  /*4100*/  UIADD3.X UR18, UPT, UPT, UR23, UR18, URZ, UP2, !UPT ;  /* 0x0000001217127290 */ /* 0x000fe400097fe4ff */
[----:B------:R-:W-:Y:S02]  /*4110*/  UIADD3.X UR16, UPT, UPT, UR23, UR16, URZ, UP3, !UPT ;  /* 0x0000001017107290 */ /* 0x000fe40009ffe4ff */
[----:B------:R-:W-:Y:S02]  /*4120*/  UIADD3.X UR14, UPT, UPT, UR23, UR14, URZ, UP4, !UPT ;  /* 0x0000000e170e7290 */ /* 0x000fe4000a7fe4ff */
[----:B------:R-:W-:Y:S02]  /*4130*/  UIADD3.X UR12, UPT, UPT, UR23, UR12, URZ, UP5, !UPT ;  /* 0x0000000c170c7290 */ /* 0x000fe4000affe4ff */
[----:B------:R-:W-:Y:S01]  /*4140*/  UIADD3 UR7, UPT, UPT, UR7, -0x40, URZ ;  /* 0xffffffc007077890 */ /* 0x000fe2000fffe0ff */
[----:B0-----:R-:W-:Y:S11]  /*4150*/  BRA.U UP0, `(.L_x_2) ;  /* 0xffffffd500fc7547 */ /* 0x001ff6000b83ffff */
.L_x_1:
[----:B------:R-:W2:Y:S01]  /*4160*/  LDL.LU R17, [R1+0x8] ;  /* 0x0000080001117983 */ /* 0x000ea20000300800 */
[----:B------:R-:W1:Y:S01]  /*4170*/  S2R R22, SR_TID.X ;  /* 0x0000000000167919 */ /* 0x000e620000002100 */
[----:B------:R-:W-:Y:S01]  /*4180*/  F2FP.SATFINITE.E4M3.F32.PACK_AB_MERGE_C R40, R41, R40, RZ ;  /* 0x000000282928723e */ /* 0x000fe200048070ff */
[----:B------:R-:W3:Y:S01]  /*4190*/  LDCU UR4, c[0x0][0x3b4] ;  /* 0x00007680ff0477ac */ /* 0x000ee20008000800 */
[----:B------:R-:W4:Y:S01]  /*41a0*/  LDL.LU R16, [R1+0x4] ;  /* 0x0000040001107983 */ /* 0x000f220000300800 */
[----:B------:R-:W-:Y:S01]  /*41b0*/  F2FP.SATFINITE.E4M3.F32.PACK_AB_MERGE_C R52, R53, R52, RZ ;  /* 0x000000343534723e */ /* 0x000fe200048070ff */
[----:B------:R-:W0:Y:S01]  /*41c0*/  LDCU.128 UR12, c[0x0][0x390] ;  /* 0x00007200ff0c77ac */ /* 0x000e220008000c00 */
[----:B------:R-:W-:Y:S01]  /*41d0*/  F2FP.SATFINITE.E4M3.F32.PACK_AB_MERGE_C R56, R57, R56, RZ ;  /* 0x000000383938723e */ /* 0x000fe200048070ff */
[----:B------:R-:W3:Y:S01]  /*41e0*/  LDL.LU R20, [R1] ;  /* 0x0000000001147983 */ /* 0x000ee20000300800 */
[----:B------:R-:W-:Y:S02]  /*41f0*/  LOP3.LUT R40, R40, 0xffff, RZ, 0xc0, !PT ;  /* 0x0000ffff28287812 */ /* 0x000fe400078ec0ff */
[----:B------:R-:W-:Y:S01]  /*4200*/  LOP3.LUT R56, R56, 0xffff, RZ, 0xc0, !PT ;  /* 0x0000ffff38387812 */ /* 0x000fe200078ec0ff */
[----:B------:R-:W0:Y:S01]  /*4210*/  S2R R14, SR_TID.X ;  /* 0x00000000000e7919 */ /* 0x000e220000002100 */
[----:B------:R-:W-:-:S02]  /*4220*/  LOP3.LUT R11, R52, 0xffff, RZ, 0xc0, !PT ;  /* 0x0000ffff340b7812 */ /* 0x000fc400078ec0ff */
[----:B------:R-:W-:Y:S02]  /*4230*/  F2FP.SATFINITE.E4M3.F32.PACK_AB_MERGE_C R44, R45, R44, RZ ;  /* 0x0000002c2d2c723e */ /* 0x000fe400048070ff */
[----:B------:R-:W-:Y:S02]  /*4240*/  F2FP.SATFINITE.E4M3.F32.PACK_AB_MERGE_C R48, R49, R48, RZ ;  /* 0x000000303130723e */ /* 0x000fe400048070ff */
[----:B------:R-:W-:Y:S02]  /*4250*/  F2FP.SATFINITE.E4M3.F32.PACK_AB_MERGE_C R60, R61, R60, RZ ;  /* 0x0000003c3d3c723e */ /* 0x000fe400048070ff */
[----:B------:R-:W-:Y:S02]  /*4260*/  PRMT R7, R56, 0x3340, R1 ;  /* 0x0000334038077816 */ /* 0x000fe40000000001 */
[----:B------:R-:W-:Y:S02]  /*4270*/  F2FP.SATFINITE.E4M3.F32.PACK_AB_MERGE_C R42, R43, R42, RZ ;  /* 0x0000002a2b2a723e */ /* 0x000fe400048070ff */
[----:B------:R-:W-:-:S02]  /*4280*/  F2FP.SATFINITE.E4M3.F32.PACK_AB_MERGE_C R54, R55, R54, RZ ;  /* 0x000000363736723e */ /* 0x000fc400048070ff */
[----:B------:R-:W-:Y:S02]  /*4290*/  F2FP.SATFINITE.E4M3.F32.PACK_AB_MERGE_C R58, R59, R58, RZ ;  /* 0x0000003a3b3a723e */ /* 0x000fe400048070ff */
[----:B------:R-:W-:Y:S02]  /*42a0*/  F2FP.SATFINITE.E4M3.F32.PACK_AB_MERGE_C R46, R47, R46, RZ ;  /* 0x0000002e2f2e723e */ /* 0x000fe400048070ff */
[----:B------:R-:W-:Y:S01]  /*42b0*/  F2FP.SATFINITE.E4M3.F32.PACK_AB_MERGE_C R50, R51, R50, RZ ;  /* 0x000000323332723e */ /* 0x000fe200048070ff */
[C---:B-1----:R-:W-:Y:S01]  /*42c0*/  IMAD.SHL.U32 R0, R22.reuse, 0x200, RZ ;  /* 0x0000020016007824 */ /* 0x042fe200078e00ff */
[----:B------:R-:W-:Y:S01]  /*42d0*/  F2FP.SATFINITE.E4M3.F32.PACK_AB_MERGE_C R62, R63, R62, RZ ;  /* 0x0000003e3f3e723e */ /* 0x000fe200048070ff */
[----:B------:R-:W-:Y:S01]  /*42e0*/  IMAD.SHL.U32 R2, R22, 0x100, RZ ;  /* 0x0000010016027824 */ /* 0x000fe200078e00ff */
[----:B------:R-:W-:Y:S02]  /*42f0*/  F2FP.SATFINITE.E4M3.F32.PACK_AB_MERGE_C R64, R65, R64, RZ ;  /* 0x000000404140723e */ /* 0x000fe400048070ff */
[----:B------:R-:W-:-:S02]  /*4300*/  LOP3.LUT R0, R0, 0x1000, RZ, 0xc0, !PT ;  /* 0x0000100000007812 */ /* 0x000fc400078ec0ff */
[----:B------:R-:W-:Y:S02]  /*4310*/  LOP3.LUT R44, R44, 0xffff, RZ, 0xc0, !PT ;  /* 0x0000ffff2c2c7812 */ /* 0x000fe400078ec0ff */
[----:B------:R-:W-:Y:S02]  /*4320*/  LOP3.LUT R23, R48, 0xffff, RZ, 0xc0, !PT ;  /* 0x0000ffff30177812 */ /* 0x000fe400078ec0ff */
[----:B------:R-:W-:Y:S02]  /*4330*/  LOP3.LUT R60, R60, 0xffff, RZ, 0xc0, !PT ;  /* 0x0000ffff3c3c7812 */ /* 0x000fe400078ec0ff */
[----:B------:R-:W-:Y:S02]  /*4340*/  LOP3.LUT R42, R42, 0xffff, RZ, 0xc0, !PT ;  /* 0x0000ffff2a2a7812 */ /* 0x000fe400078ec0ff */
[----:B------:R-:W-:Y:S02]  /*4350*/  LOP3.LUT R21, R54, 0xffff, RZ, 0xc0, !PT ;  /* 0x0000ffff36157812 */ /* 0x000fe400078ec0ff */
[----:B------:R-:W-:-:S02]  /*4360*/  LOP3.LUT R58, R58, 0xffff, RZ, 0xc0, !PT ;  /* 0x0000ffff3a3a7812 */ /* 0x000fc400078ec0ff */
[----:B------:R-:W-:Y:S02]  /*4370*/  PRMT R8, R44, 0x3340, R23 ;  /* 0x000033402c087816 */ /* 0x000fe40000000017 */
[----:B------:R-:W-:Y:S02]  /*4380*/  F2FP.SATFINITE.E4M3.F32.PACK_AB_MERGE_C R24, R25, R24, RZ ;  /* 0x000000181918723e */ /* 0x000fe400048070ff */
[----:B------:R-:W-:Y:S02]  /*4390*/  LOP3.LUT R46, R46, 0xffff, RZ, 0xc0, !PT ;  /* 0x0000ffff2e2e7812 */ /* 0x000fe400078ec0ff */
[----:B------:R-:W-:Y:S02]  /*43a0*/  LOP3.LUT R25, R50, 0xffff, RZ, 0xc0, !PT ;  /* 0x0000ffff32197812 */ /* 0x000fe400078ec0ff */
[----:B------:R-:W-:Y:S02]  /*43b0*/  LOP3.LUT R62, R62, 0xffff, RZ, 0xc0, !PT ;  /* 0x0000ffff3e3e7812 */ /* 0x000fe400078ec0ff */
[----:B------:R-:W-:-:S02]  /*43c0*/  PRMT R10, R46, 0x3340, R25 ;  /* 0x000033402e0a7816 */ /* 0x000fc40000000019 */
[----:B------:R-:W-:Y:S02]  /*43d0*/  PRMT R15, R62, 0x3340, R1 ;  /* 0x000033403e0f7816 */ /* 0x000fe40000000001 */
[----:B------:R-:W-:Y:S02]  /*43e0*/  F2FP.SATFINITE.E4M3.F32.PACK_AB_MERGE_C R66, R67, R66, RZ ;  /* 0x000000424342723e */ /* 0x000fe400048070ff */
[----:B------:R-:W-:Y:S02]  /*43f0*/  PRMT R19, R10, 0x5410, R15 ;  /* 0x000054100a137816 */ /* 0x000fe4000000000f */
[----:B------:R-:W-:Y:S02]  /*4400*/  F2FP.SATFINITE.E4M3.F32.PACK_AB_MERGE_C R26, R27, R26, RZ ;  /* 0x0000001a1b1a723e */ /* 0x000fe400048070ff */
[----:B------:R-:W-:Y:S02]  /*4410*/  LOP3.LUT R64, R64, 0xffff, RZ, 0xc0, !PT ;  /* 0x0000ffff40407812 */ /* 0x000fe400078ec0ff */
[----:B------:R-:W-:-:S02]  /*4420*/  LOP3.LUT R66, R66, 0xffff, RZ, 0xc0, !PT ;  /* 0x0000ffff42427812 */ /* 0x000fc400078ec0ff */
[----:B------:R-:W-:Y:S02]  /*4430*/  LOP3.LUT R24, R24, 0xffff, RZ, 0xc0, !PT ;  /* 0x0000ffff18187812 */ /* 0x000fe400078ec0ff */
[----:B------:R-:W-:-:S04]  /*4440*/  LOP3.LUT R26, R26, 0xffff, RZ, 0xc0, !PT ;  /* 0x0000ffff1a1a7812 */ /* 0x000fc800078ec0ff */
[----:B------:R-:W-:Y:S01]  /*4450*/  PRMT R18, R19, 0x4210, R26 ;  /* 0x0000421013127816 */ /* 0x000fe2000000001a */
[----:B------:R-:W-:Y:S01]  /*4460*/  BAR.SYNC.DEFER_BLOCKING 0x0 ;  /* 0x0000000000007b1d */ /* 0x000fe20000010000 */
[----:B--2---:R-:W-:-:S04]  /*4470*/  LOP3.LUT R3, R17, 0x80, RZ, 0xc0, !PT ;  /* 0x0000008011037812 */ /* 0x004fc800078ec0ff */
[----:B------:R-:W-:Y:S02]  /*4480*/  IADD3 R4, PT, PT, R3, UR5, R0 ;  /* 0x0000000503047c10 */ /* 0x000fe4000fffe000 */
[----:B------:R-:W-:Y:S02]  /*4490*/  LOP3.LUT R3, R2, 0x2000, RZ, 0xc0, !PT ;  /* 0x0000200002037812 */ /* 0x000fe400078ec0ff */
[----:B----4-:R-:W-:Y:S02]  /*44a0*/  LOP3.LUT R0, R16, 0x70, RZ, 0xc0, !PT ;  /* 0x0000007010007812 */ /* 0x010fe400078ec0ff */
[----:B------:R-:W-:Y:S02]  /*44b0*/  PRMT R2, R40, 0x3340, R11 ;  /* 0x0000334028027816 */ /* 0x000fe4000000000b */
[----:B------:R-:W-:Y:S02]  /*44c0*/  IADD3 R5, PT, PT, R0, R4, R3 ;  /* 0x0000000400057210 */ /* 0x000fe40007ffe003 */
[----:B------:R-:W-:-:S02]  /*44d0*/  PRMT R9, R2, 0x5410, R7 ;  /* 0x0000541002097816 */ /* 0x000fc40000000007 */
[----:B------:R-:W-:Y:S02]  /*44e0*/  SHF.R.U32.HI R0, RZ, 0x8, R40 ;  /* 0x00000008ff007819 */ /* 0x000fe40000011628 */
[----:B------:R-:W-:Y:S02]  /*44f0*/  SHF.R.U32.HI R2, RZ, 0x8, R11 ;  /* 0x00000008ff027819 */ /* 0x000fe4000001160b */
[--C-:B------:R-:W-:Y:S02]  /*4500*/  PRMT R11, R60, 0x3340, R1.reuse ;  /* 0x000033403c0b7816 */ /* 0x100fe40000000001 */
[----:B------:R-:W-:Y:S02]  /*4510*/  LOP3.LUT R2, R2, 0xffff, RZ, 0xc0, !PT ;  /* 0x0000ffff02027812 */ /* 0x000fe400078ec0ff */
[----:B------:R-:W-:Y:S02]  /*4520*/  LOP3.LUT R3, R0, 0xffff, RZ, 0xc0, !PT ;  /* 0x0000ffff00037812 */ /* 0x000fe400078ec0ff */
[----:B------:R-:W-:-:S02]  /*4530*/  PRMT R7, R58, 0x3340, R1 ;  /* 0x000033403a077816 */ /* 0x000fc40000000001 */
[----:B------:R-:W-:Y:S02]  /*4540*/  PRMT R4, R42, 0x3340, R21 ;  /* 0x000033402a047816 */ /* 0x000fe40000000015 */
[----:B------:R-:W-:Y:S02]  /*4550*/  PRMT R17, R8, 0x5410, R11 ;  /* 0x0000541008117816 */ /* 0x000fe4000000000b */
[----:B------:R-:W-:Y:S02]  /*4560*/  PRMT R8, R3, 0x3340, R2 ;  /* 0x0000334003087816 */ /* 0x000fe40000000002 */
[----:B------:R-:W-:Y:S02]  /*4570*/  SHF.R.U32.HI R0, RZ, 0x8, R42 ;  /* 0x00000008ff007819 */ /* 0x000fe4000001162a */
[----:B------:R-:W-:Y:S02]  /*4580*/  SHF.R.U32.HI R2, RZ, 0x8, R21 ;  /* 0x00000008ff027819 */ /* 0x000fe40000011615 */
[----:B------:R-:W-:-:S02]  /*4590*/  PRMT R13, R4, 0x5410, R7 ;  /* 0x00005410040d7816 */ /* 0x000fc40000000007 */
[----:B------:R-:W-:Y:S02]  /*45a0*/  SHF.R.U32.HI R3, RZ, 0x8, R56 ;  /* 0x00000008ff037819 */ /* 0x000fe40000011638 */
[----:B------:R-:W-:Y:S02]  /*45b0*/  SHF.R.U32.HI R4, RZ, 0x8, R58 ;  /* 0x00000008ff047819 */ /* 0x000fe4000001163a */
[----:B------:R-:W-:Y:S02]  /*45c0*/  LOP3.LUT R7, R0, 0xffff, RZ, 0xc0, !PT ;  /* 0x0000ffff00077812 */ /* 0x000fe400078ec0ff */
[----:B------:R-:W-:Y:S02]  /*45d0*/  LOP3.LUT R2, R2, 0xffff, RZ, 0xc0, !PT ;  /* 0x0000ffff02027812 */ /* 0x000fe400078ec0ff */
[----:B0-----:R-:W-:Y:S02]  /*45e0*/  LOP3.LUT R0, R14, 0x1c0, RZ, 0xc0, !PT ;  /* 0x000001c00e007812 */ /* 0x001fe400078ec0ff */
[----:B------:R-:W-:-:S02]  /*45f0*/  LOP3.LUT R3, R3, 0xffff, RZ, 0xc0, !PT ;  /* 0x0000ffff03037812 */ /* 0x000fc400078ec0ff */
[----:B------:R-:W-:Y:S02]  /*4600*/  LOP3.LUT R4, R4, 0xffff, RZ, 0xc0, !PT ;  /* 0x0000ffff04047812 */ /* 0x000fe400078ec0ff */
[----:B------:R-:W-:Y:S01]  /*4610*/  PRMT R10, R7, 0x3340, R2 ;  /* 0x00003340070a7816 */ /* 0x000fe20000000002 */
[----:B------:R-:W-:Y:S01]  /*4620*/  IMAD R7, R0, 0x4, R5 ;  /* 0x0000000400077824 */ /* 0x000fe200078e0205 */
[----:B------:R-:W-:Y:S02]  /*4630*/  PRMT R11, R3, 0x3340, R6 ;  /* 0x00003340030b7816 */ /* 0x000fe40000000006 */
[----:B------:R-:W-:Y:S02]  /*4640*/  PRMT R15, R4, 0x3340, R1 ;  /* 0x00003340040f7816 */ /* 0x000fe40000000001 */
[----:B------:R-:W-:Y:S02]  /*4650*/  SHF.R.U32.HI R0, RZ, 0x8, R44 ;  /* 0x00000008ff007819 */ /* 0x000fe4000001162c */
[----:B------:R-:W-:-:S02]  /*4660*/  SHF.R.U32.HI R3, RZ, 0x8, R23 ;  /* 0x00000008ff037819 */ /* 0x000fc40000011617 */
[----:B------:R-:W-:Y:S02]  /*4670*/  SHF.R.U32.HI R5, RZ, 0x8, R60 ;  /* 0x00000008ff057819 */ /* 0x000fe4000001163c */
[----:B------:R-:W-:Y:S02]  /*4680*/  SHF.R.U32.HI R2, RZ, 0x8, R46 ;  /* 0x00000008ff027819 */ /* 0x000fe4000001162e */
[----:B------:R-:W-:Y:S02]  /*4690*/  SHF.R.U32.HI R4, RZ, 0x8, R25 ;  /* 0x00000008ff047819 */ /* 0x000fe40000011619 */
[----:B------:R-:W-:Y:S02]  /*46a0*/  SHF.R.U32.HI R6, RZ, 0x8, R62 ;  /* 0x00000008ff067819 */ /* 0x000fe4000001163e */
[----:B------:R-:W-:Y:S02]  /*46b0*/  LOP3.LUT R3, R3, 0xffff, RZ, 0xc0, !PT ;  /* 0x0000ffff03037812 */ /* 0x000fe400078ec0ff */
[----:B------:R-:W-:-:S02]  /*46c0*/  LOP3.LUT R0, R0, 0xffff, RZ, 0xc0, !PT ;  /* 0x0000ffff00007812 */ /* 0x000fc400078ec0ff */
[----:B------:R-:W-:Y:S02]  /*46d0*/  LOP3.LUT R5, R5, 0xffff, RZ, 0xc0, !PT ;  /* 0x0000ffff05057812 */ /* 0x000fe400078ec0ff */
[----:B------:R-:W-:Y:S02]  /*46e0*/  LOP3.LUT R4, R4, 0xffff, RZ, 0xc0, !PT ;  /* 0x0000ffff04047812 */ /* 0x000fe400078ec0ff */
[----:B------:R-:W-:Y:S02]  /*46f0*/  LOP3.LUT R21, R2, 0xffff, RZ, 0xc0, !PT ;  /* 0x0000ffff02157812 */ /* 0x000fe400078ec0ff */
[----:B------:R-:W-:Y:S02]  /*4700*/  LOP3.LUT R6, R6, 0xffff, RZ, 0xc0, !PT ;  /* 0x0000ffff06067812 */ /* 0x000fe400078ec0ff */
[----:B------:R-:W-:Y:S02]  /*4710*/  PRMT R0, R0, 0x3340, R3 ;  /* 0x0000334000007816 */ /* 0x000fe40000000003 */
[----:B------:R-:W-:-:S02]  /*4720*/  PRMT R5, R5, 0x3340, R12 ;  /* 0x0000334005057816 */ /* 0x000fc4000000000c */
[----:B------:R-:W-:Y:S02]  /*4730*/  PRMT R4, R21, 0x3340, R4 ;  /* 0x0000334015047816 */ /* 0x000fe40000000004 */
[----:B------:R-:W-:Y:S02]  /*4740*/  PRMT R3, R6, 0x3340, R1 ;  /* 0x0000334006037816 */ /* 0x000fe40000000001 */
[----:B------:R-:W-:Y:S02]  /*4750*/  PRMT R11, R8, 0x5410, R11 ;  /* 0x00005410080b7816 */ /* 0x000fe4000000000b */
[----:B------:R-:W-:Y:S02]  /*4760*/  PRMT R15, R10, 0x5410, R15 ;  /* 0x000054100a0f7816 */ /* 0x000fe4000000000f */
[----:B------:R-:W-:Y:S02]  /*4770*/  PRMT R5, R0, 0x5410, R5 ;  /* 0x0000541000057816 */ /* 0x000fe40000000005 */
[----:B------:R-:W-:-:S02]  /*4780*/  PRMT R3, R4, 0x5410, R3 ;  /* 0x0000541004037816 */ /* 0x000fc40000000003 */
[--C-:B------:R-:W-:Y:S02]  /*4790*/  PRMT R8, R9, 0x4210, R64.reuse ;  /* 0x0000421009087816 */ /* 0x100fe40000000040 */
[----:B------:R-:W-:Y:S02]  /*47a0*/  PRMT R9, R11, 0x5210, R64 ;  /* 0x000052100b097816 */ /* 0x000fe40000000040 */
[--C-:B------:R-:W-:Y:S02]  /*47b0*/  PRMT R10, R13, 0x4210, R66.reuse ;  /* 0x000042100d0a7816 */ /* 0x100fe40000000042 */
[----:B------:R-:W-:Y:S02]  /*47c0*/  PRMT R11, R15, 0x5210, R66 ;  /* 0x000052100f0b7816 */ /* 0x000fe40000000042 */
[--C-:B------:R-:W-:Y:S02]  /*47d0*/  PRMT R16, R17, 0x4210, R24.reuse ;  /* 0x0000421011107816 */ /* 0x100fe40000000018 */
[----:B------:R-:W-:-:S02]  /*47e0*/  PRMT R17, R5, 0x5210, R24 ;  /* 0x0000521005117816 */ /* 0x000fc40000000018 */
[----:B------:R-:W-:Y:S01]  /*47f0*/  PRMT R19, R3, 0x5210, R26 ;  /* 0x0000521003137816 */ /* 0x000fe2000000001a */
[----:B------:R-:W-:Y:S04]  /*4800*/  STSM.16.M88.4 [R7], R8 ;  /* 0x0000000807007844 */ /* 0x000fe80000000200 */
[----:B------:R0:W-:Y:S01]  /*4810*/  STSM.16.M88.4 [R7+0x800], R16 ;  /* 0x0008001007007844 */ /* 0x0001e20000000200 */
[----:B------:R-:W-:-:S04]  /*4820*/  LOP3.LUT R4, R14, 0x1ff, RZ, 0xc0, !PT ;  /* 0x000001ff0e047812 */ /* 0x000fc800078ec0ff */
[----:B------:R-:W-:Y:S01]  /*4830*/  LEA R4, R4, UR5, 0x4 ;  /* 0x0000000504047c11 */ /* 0x000fe2000f8e20ff */
[----:B------:R-:W-:Y:S01]  /*4840*/  BAR.SYNC.DEFER_BLOCKING 0x0 ;  /* 0x0000000000007b1d */ /* 0x000fe20000010000 */
[----:B---3--:R-:W-:-:S05]  /*4850*/  IMAD R23, R20, UR4, RZ ;  /* 0x0000000414177c24 */ /* 0x008fca000f8e02ff */
[----:B------:R-:W1:Y:S01]  /*4860*/  LDCU UR4, c[0x0][0x3b8] ;  /* 0x00007700ff0477ac */ /* 0x000e620008000800 */
[----:B------:R-:W-:Y:S01]  /*4870*/  SHF.R.U32.HI R46, RZ, 0x8, R22 ;  /* 0x00000008ff2e7819 */ /* 0x000fe20000011616 */
[----:B------:R-:W2:Y:S03]  /*4880*/  LDS.128 R8, [R4] ;  /* 0x0000000004087984 */ /* 0x000ea60000000c00 */
[----:B------:R-:W-:Y:S02]  /*4890*/  SGXT.U32 R46, R46, 0x1 ;  /* 0x000000012e2e781a */ /* 0x000fe40000000000 */
[----:B------:R-:W-:Y:S01]  /*48a0*/  ISETP.GE.AND P0, PT, R20, UR14, PT ;  /* 0x0000000e14007c0c */ /* 0x000fe2000bf06270 */
[----:B------:R-:W3:Y:S01]  /*48b0*/  LDS.128 R4, [R4+0x2000] ;  /* 0x0020000004047984 */ /* 0x000ee20000000c00 */
[C---:B-----5:R-:W-:Y:S02]  /*48c0*/  LOP3.LUT R22, R109.reuse, R46, RZ, 0xfc, !PT ;  /* 0x0000002e6d167212 */ /* 0x060fe400078efcff */
[----:B------:R-:W-:-:S02]  /*48d0*/  LOP3.LUT R13, R109, 0x2, R46, 0xfe, !PT ;  /* 0x000000026d0d7812 */ /* 0x000fc400078efe2e */
[----:B------:R-:W-:Y:S01]  /*48e0*/  IADD3 R3, P2, PT, R23, UR12, RZ ;  /* 0x0000000c17037c10 */ /* 0x000fe2000ff5e0ff */
[C---:B-1----:R-:W-:Y:S01]  /*48f0*/  IMAD R26, R22.reuse, UR4, RZ ;  /* 0x00000004161a7c24 */ /* 0x042fe2000f8e02ff */
[C---:B------:R-:W-:Y:S01]  /*4900*/  ISETP.LT.AND P4, PT, R13.reuse, UR15, !P0 ;  /* 0x0000000f0d007c0c */ /* 0x040fe2000c781270 */
[----:B------:R-:W-:Y:S01]  /*4910*/  IMAD R28, R13, UR4, RZ ;  /* 0x000000040d1c7c24 */ /* 0x000fe2000f8e02ff */
[----:B------:R-:W-:Y:S02]  /*4920*/  ISETP.LT.AND P1, PT, R22, UR15, !P0 ;  /* 0x0000000f16007c0c */ /* 0x000fe4000c721270 */
[----:B------:R-:W-:Y:S02]  /*4930*/  LEA.HI.X.SX32 R13, R23, UR13, 0x1, P2 ;  /* 0x0000000d170d7c11 */ /* 0x000fe400090f0eff */
[----:B------:R-:W-:Y:S02]  /*4940*/  IADD3 R22, P2, PT, R26, R3, RZ ;  /* 0x000000031a167210 */ /* 0x000fe40007f5e0ff */
[----:B------:R-:W-:-:S02]  /*4950*/  LOP3.LUT R2, R109, 0x3e, R46, 0xfe, !PT ;  /* 0x0000003e6d027812 */ /* 0x000fc400078efe2e */
[----:B------:R-:W-:Y:S02]  /*4960*/  LEA.HI.X.SX32 R23, R26, R13, 0x1, P2 ;  /* 0x0000000d1a177211 */ /* 0x000fe400010f0eff */
[C-C-:B------:R-:W-:Y:S02]  /*4970*/  LOP3.LUT R0, R109.reuse, 0x3c, R46.reuse, 0xfe, !PT ;  /* 0x0000003c6d007812 */ /* 0x140fe400078efe2e */
[C-C-:B------:R-:W-:Y:S02]  /*4980*/  LOP3.LUT R12, R109.reuse, 0x3a, R46.reuse, 0xfe, !PT ;  /* 0x0000003a6d0c7812 */ /* 0x140fe400078efe2e */
[C-C-:B------:R-:W-:Y:S02]  /*4990*/  LOP3.LUT R14, R109.reuse, 0x38, R46.reuse, 0xfe, !PT ;  /* 0x000000386d0e7812 */ /* 0x140fe400078efe2e */
[C-C-:B------:R-:W-:Y:S02]  /*49a0*/  LOP3.LUT R15, R109.reuse, 0x36, R46.reuse, 0xfe, !PT ;  /* 0x000000366d0f7812 */ /* 0x140fe400078efe2e */
[----:B0-----:R-:W-:-:S02]  /*49b0*/  LOP3.LUT R16, R109, 0x34, R46, 0xfe, !PT ;  /* 0x000000346d107812 */ /* 0x001fc400078efe2e */
[C-C-:B------:R-:W-:Y:S02]  /*49c0*/  LOP3.LUT R17, R109.reuse, 0x32, R46.reuse, 0xfe, !PT ;  /* 0x000000326d117812 */ /* 0x140fe400078efe2e */
[C-C-:B------:R-:W-:Y:S02]  /*49d0*/  LOP3.LUT R18, R109.reuse, 0x30, R46.reuse, 0xfe, !PT ;  /* 0x000000306d127812 */ /* 0x140fe400078efe2e */
[C-C-:B------:R-:W-:Y:S02]  /*49e0*/  LOP3.LUT R19, R109.reuse, 0x2e, R46.reuse, 0xfe, !PT ;  /* 0x0000002e6d137812 */ /* 0x140fe400078efe2e */
[C-C-:B------:R-:W-:Y:S02]  /*49f0*/  LOP3.LUT R20, R109.reuse, 0x2c, R46.reuse, 0xfe, !PT ;  /* 0x0000002c6d147812 */ /* 0x140fe400078efe2e */
[C-C-:B------:R-:W-:Y:S02]  /*4a00*/  LOP3.LUT R21, R109.reuse, 0x2a, R46.reuse, 0xfe, !PT ;  /* 0x0000002a6d157812 */ /* 0x140fe400078efe2e */
[----:B------:R-:W-:-:S02]  /*4a10*/  LOP3.LUT R30, R109, 0x28, R46, 0xfe, !PT ;  /* 0x000000286d1e7812 */ /* 0x000fc400078efe2e */
        /* <DEDUP_REMOVED lines=16> */
[----:B------:R-:W-:Y:S02]  /*4b20*/  IADD3 R24, P3, PT, R28, R3, RZ ;  /* 0x000000031c187210 */ /* 0x000fe40007f7e0ff */
[----:B------:R-:W-:-:S02]  /*4b30*/  LOP3.LUT R26, R109, 0x6, R46, 0xfe, !PT ;  /* 0x000000066d1a7812 */ /* 0x000fc400078efe2e */
[----:B------:R-:W-:Y:S02]  /*4b40*/  LOP3.LUT R109, R109, 0x4, R46, 0xfe, !PT ;  /* 0x000000046d6d7812 */ /* 0x000fe400078efe2e */
[----:B--2---:R-:W-:Y:S02]  /*4b50*/  PRMT R47, R8, 0x7770, RZ ;  /* 0x00007770082f7816 */ /* 0x004fe400000000ff */
[----:B------:R-:W-:Y:S02]  /*4b60*/  LEA.HI.X.SX32 R25, R28, R13, 0x1, P3 ;  /* 0x0000000d1c197211 */ /* 0x000fe400018f0eff */
[----:B------:R-:W-:Y:S01]  /*4b70*/  PRMT R45, R9, 0x7770, RZ ;  /* 0x00007770092d7816 */ /* 0x000fe200000000ff */
[C---:B------:R-:W-:Y:S01]  /*4b80*/  IMAD R46, R109.reuse, UR4, RZ ;  /* 0x000000046d2e7c24 */ /* 0x040fe2000f8e02ff */
[----:B------:R-:W-:Y:S01]  /*4b90*/  ISETP.LT.AND P2, PT, R109, UR15, !P0 ;  /* 0x0000000f6d007c0c */ /* 0x000fe2000c741270 */
[----:B------:R0:W-:Y:S01]  /*4ba0*/  @P1 STG.E.U8 desc[UR8][R22.64], R47 ;  /* 0x0000002f16001986 */ /* 0x0001e2000c101108 */
[----:B------:R-:W-:-:S03]  /*4bb0*/  IMAD R48, R26, UR4, RZ ;  /* 0x000000041a307c24 */ /* 0x000fc6000f8e02ff */
[----:B------:R1:W-:Y:S01]  /*4bc0*/  @P4 STG.E.U8 desc[UR8][R24.64], R45 ;  /* 0x0000002d18004986 */ /* 0x0003e2000c101108 */
[----:B------:R-:W-:Y:S02]  /*4bd0*/  ISETP.LT.AND P4, PT, R26, UR15, !P0 ;  /* 0x0000000f1a007c0c */ /* 0x000fe4000c781270 */
[C---:B------:R-:W-:Y:S01]  /*4be0*/  IADD3 R26, P6, PT, R46.reuse, R3, RZ ;  /* 0x000000032e1a7210 */ /* 0x040fe20007fde0ff */
[C---:B------:R-:W-:Y:S01]  /*4bf0*/  IMAD R50, R27.reuse, UR4, RZ ;  /* 0x000000041b327c24 */ /* 0x040fe2000f8e02ff */
[----:B------:R-:W-:Y:S02]  /*4c00*/  ISETP.LT.AND P3, PT, R27, UR15, !P0 ;  /* 0x0000000f1b007c0c */ /* 0x000fe4000c761270 */
[----:B------:R-:W-:Y:S01]  /*4c10*/  LEA.HI.X.SX32 R27, R46, R13, 0x1, P6 ;  /* 0x0000000d2e1b7211 */ /* 0x000fe200030f0eff */
[----:B------:R-:W-:Y:S01]  /*4c20*/  IMAD R46, R29, UR4, RZ ;  /* 0x000000041d2e7c24 */ /* 0x000fe2000f8e02ff */
[----:B0-----:R-:W-:-:S05]  /*4c30*/  PRMT R47, R10, 0x7770, RZ ;  /* 0x000077700a2f7816 */ /* 0x001fca00000000ff */
[----:B------:R0:W-:Y:S01]  /*4c40*/  @P2 STG.E.U8 desc[UR8][R26.64], R47 ;  /* 0x0000002f1a002986 */ /* 0x0001e2000c101108 */
[C---:B-1----:R-:W-:Y:S02]  /*4c50*/  IADD3 R24, P2, PT, R46.reuse, R3, RZ ;  /* 0x000000032e187210 */ /* 0x042fe40007f5e0ff */
[----:B------:R-:W-:Y:S02]  /*4c60*/  ISETP.LT.AND P1, PT, R29, UR15, !P0 ;  /* 0x0000000f1d007c0c */ /* 0x000fe4000c721270 */
[----:B------:R-:W-:Y:S02]  /*4c70*/  LEA.HI.X.SX32 R25, R46, R13, 0x1, P2 ;  /* 0x0000000d2e197211 */ /* 0x000fe400010f0eff */
[C---:B------:R-:W-:Y:S01]  /*4c80*/  ISETP.LT.AND P2, PT, R44.reuse, UR15, !P0 ;  /* 0x0000000f2c007c0c */ /* 0x040fe2000c741270 */
[----:B------:R-:W-:Y:S01]  /*4c90*/  IMAD R44, R44, UR4, RZ ;  /* 0x000000042c2c7c24 */ /* 0x000fe2000f8e02ff */
[-C--:B------:R-:W-:Y:S02]  /*4ca0*/  IADD3 R22, P6, PT, R50, R3.reuse, RZ ;  /* 0x0000000332167210 */ /* 0x080fe40007fde0ff */
[----:B------:R-:W-:-:S02]  /*4cb0*/  IADD3 R28, P5, PT, R48, R3, RZ ;  /* 0x00000003301c7210 */ /* 0x000fc40007fbe0ff */
[----:B------:R-:W-:Y:S02]  /*4cc0*/  LEA.HI.X.SX32 R23, R50, R13, 0x1, P6 ;  /* 0x0000000d32177211 */ /* 0x000fe400030f0eff */
[----:B0-----:R-:W-:Y:S02]  /*4cd0*/  IADD3 R26, P6, PT, R44, R3, RZ ;  /* 0x000000032c1a7210 */ /* 0x001fe40007fde0ff */
[----:B------:R-:W-:Y:S02]  /*4ce0*/  LEA.HI.X.SX32 R29, R48, R13, 0x1, P5 ;  /* 0x0000000d301d7211 */ /* 0x000fe400028f0eff */
[----:B------:R-:W-:Y:S02]  /*4cf0*/  PRMT R45, R11, 0x7770, RZ ;  /* 0x000077700b2d7816 */ /* 0x000fe400000000ff */
[----:B---3--:R-:W-:Y:S02]  /*4d00*/  PRMT R51, R4, 0x7770, RZ ;  /* 0x0000777004337816 */ /* 0x008fe400000000ff */
[----:B------:R-:W-:-:S02]  /*4d10*/  PRMT R49, R5, 0x7770, RZ ;  /* 0x0000777005317816 */ /* 0x000fc400000000ff */
[----:B------:R-:W-:Y:S01]  /*4d20*/  LEA.HI.X.SX32 R27, R44, R13, 0x1, P6 ;  /* 0x0000000d2c1b7211 */ /* 0x000fe200030f0eff */
[----:B------:R-:W-:Y:S01]  /*4d30*/  IMAD R44, R41, UR4, RZ ;  /* 0x00000004292c7c24 */ /* 0x000fe2000f8e02ff */
[----:B------:R-:W-:Y:S01]  /*4d40*/  PRMT R47, R6, 0x7770, RZ ;  /* 0x00007770062f7816 */ /* 0x000fe200000000ff */
[----:B------:R0:W-:Y:S01]  /*4d50*/  @P4 STG.E.U8 desc[UR8][R28.64], R45 ;  /* 0x0000002d1c004986 */ /* 0x0001e2000c101108 */
[----:B------:R-:W-:-:S03]  /*4d60*/  IMAD R46, R43, UR4, RZ ;  /* 0x000000042b2e7c24 */ /* 0x000fc6000f8e02ff */
[----:B------:R-:W-:Y:S01]  /*4d70*/  @P3 STG.E.U8 desc[UR8][R22.64], R51 ;  /* 0x0000003316003986 */ /* 0x000fe2000c101108 */
[----:B------:R-:W-:-:S03]  /*4d80*/  ISETP.LT.AND P4, PT, R43, UR15, !P0 ;  /* 0x0000000f2b007c0c */ /* 0x000fc6000c781270 */
[----:B------:R1:W-:Y:S01]  /*4d90*/  @P1 STG.E.U8 desc[UR8][R24.64], R49 ;  /* 0x0000003118001986 */ /* 0x0003e2000c101108 */
[C---:B------:R-:W-:Y:S01]  /*4da0*/  ISETP.LT.AND P3, PT, R42.reuse, UR15, !P0 ;  /* 0x0000000f2a007c0c */ /* 0x040fe2000c761270 */
[----:B------:R-:W-:Y:S02]  /*4db0*/  IMAD R42, R42, UR4, RZ ;  /* 0x000000042a2a7c24 */ /* 0x000fe4000f8e02ff */
[----:B------:R2:W-:Y:S01]  /*4dc0*/  @P2 STG.E.U8 desc[UR8][R26.64], R47 ;  /* 0x0000002f1a002986 */ /* 0x0005e2000c101108 */
[-C--:B0-----:R-:W-:Y:S02]  /*4dd0*/  IADD3 R28, P5, PT, R46, R3.reuse, RZ ;  /* 0x000000032e1c7210 */ /* 0x081fe40007fbe0ff */
[C---:B-1----:R-:W-:Y:S02]  /*4de0*/  IADD3 R24, P2, PT, R44.reuse, R3, RZ ;  /* 0x000000032c187210 */ /* 0x042fe40007f5e0ff */
[----:B------:R-:W-:Y:S02]  /*4df0*/  ISETP.LT.AND P1, PT, R41, UR15, !P0 ;  /* 0x0000000f29007c0c */ /* 0x000fe4000c721270 */
[----:B------:R-:W-:-:S02]  /*4e00*/  LEA.HI.X.SX32 R25, R44, R13, 0x1, P2 ;  /* 0x0000000d2c197211 */ /* 0x000fc400010f0eff */
[C---:B------:R-:W-:Y:S01]  /*4e10*/  ISETP.LT.AND P2, PT, R40.reuse, UR15, !P0 ;  /* 0x0000000f28007c0c */ /* 0x040fe2000c741270 */
[----:B------:R-:W-:Y:S01]  /*4e20*/  IMAD R40, R40, UR4, RZ ;  /* 0x0000000428287c24 */ /* 0x000fe2000f8e02ff */
[----:B------:R-:W-:Y:S02]  /*4e30*/  IADD3 R22, P6, PT, R42, R3, RZ ;  /* 0x000000032a167210 */ /* 0x000fe40007fde0ff */
[-C--:B------:R-:W-:Y:S02]  /*4e40*/  LEA.HI.X.SX32 R29, R46, R13.reuse, 0x1, P5 ;  /* 0x0000000d2e1d7211 */ /* 0x080fe400028f0eff */
[----:B------:R-:W-:Y:S02]  /*4e50*/  PRMT R45, R7, 0x7770, RZ ;  /* 0x00007770072d7816 */ /* 0x000fe400000000ff */
[----:B------:R-:W-:Y:S02]  /*4e60*/  LEA.HI.X.SX32 R23, R42, R13, 0x1, P6 ;  /* 0x0000000d2a177211 */ /* 0x000fe400030f0eff */
[----:B--2---:R-:W-:Y:S01]  /*4e70*/  IADD3 R26, P6, PT, R40, R3, RZ ;  /* 0x00000003281a7210 */ /* 0x004fe20007fde0ff */
[----:B------:R-:W-:Y:S01]  /*4e80*/  @P4 STG.E.U8 desc[UR8][R28.64], R45 ;  /* 0x0000002d1c004986 */ /* 0x000fe2000c101108 */
[----:B------:R-:W-:Y:S01]  /*4e90*/  PRMT R43, R8, 0x7771, RZ ;  /* 0x00007771082b7816 */ /* 0x000fe200000000ff */
[----:B------:R-:W-:Y:S01]  /*4ea0*/  IMAD R42, R39, UR4, RZ ;  /* 0x00000004272a7c24 */ /* 0x000fe2000f8e02ff */
[----:B------:R-:W-:-:S02]  /*4eb0*/  PRMT R41, R9, 0x7771, RZ ;  /* 0x0000777109297816 */ /* 0x000fc400000000ff */
[----:B------:R-:W-:Y:S02]  /*4ec0*/  ISETP.LT.AND P4, PT, R39, UR15, !P0 ;  /* 0x0000000f27007c0c */ /* 0x000fe4000c781270 */
[----:B------:R-:W-:Y:S01]  /*4ed0*/  LEA.HI.X.SX32 R27, R40, R13, 0x1, P6 ;  /* 0x0000000d281b7211 */ /* 0x000fe200030f0eff */
[----:B------:R-:W-:Y:S01]  /*4ee0*/  IMAD R40, R37, UR4, RZ ;  /* 0x0000000425287c24 */ /* 0x000fe2000f8e02ff */
[----:B------:R-:W-:Y:S01]  /*4ef0*/  PRMT R39, R10, 0x7771, RZ ;  /* 0x000077710a277816 */ /* 0x000fe200000000ff */
[----:B------:R-:W-:Y:S01]  /*4f00*/  @P3 STG.E.U8 desc[UR8][R22.64], R43 ;  /* 0x0000002b16003986 */ /* 0x000fe2000c101108 */
[----:B------:R-:W-:-:S03]  /*4f10*/  ISETP.LT.AND P3, PT, R38, UR15, !P0 ;  /* 0x0000000f26007c0c */ /* 0x000fc6000c761270 */
[----:B------:R0:W-:Y:S01]  /*4f20*/  @P1 STG.E.U8 desc[UR8][R24.64], R41 ;  /* 0x0000002918001986 */ /* 0x0001e2000c101108 */
[----:B------:R-:W-:-:S03]  /*4f30*/  IMAD R38, R38, UR4, RZ ;  /* 0x0000000426267c24 */ /* 0x000fc6000f8e02ff */
[----:B------:R1:W-:Y:S01]  /*4f40*/  @P2 STG.E.U8 desc[UR8][R26.64], R39 ;  /* 0x000000271a002986 */ /* 0x0003e2000c101108 */
[----:B------:R-:W-:Y:S02]  /*4f50*/  ISETP.LT.AND P1, PT, R37, UR15, !P0 ;  /* 0x0000000f25007c0c */ /* 0x000fe4000c721270 */
[-C--:B0-----:R-:W-:Y:S02]  /*4f60*/  IADD3 R24, P2, PT, R40, R3.reuse, RZ ;  /* 0x0000000328187210 */ /* 0x081fe40007f5e0ff */
[----:B------:R-:W-:Y:S02]  /*4f70*/  IADD3 R22, P6, PT, R38, R3, RZ ;  /* 0x0000000326167210 */ /* 0x000fe40007fde0ff */
[----:B------:R-:W-:Y:S02]  /*4f80*/  LEA.HI.X.SX32 R25, R40, R13, 0x1, P2 ;  /* 0x0000000d28197211 */ /* 0x000fe400010f0eff */
[C---:B------:R-:W-:Y:S01]  /*4f90*/  ISETP.LT.AND P2, PT, R36.reuse, UR15, !P0 ;  /* 0x0000000f24007c0c */ /* 0x040fe2000c741270 */
[----:B------:R-:W-:Y:S01]  /*4fa0*/  IMAD R36, R36, UR4, RZ ;  /* 0x0000000424247c24 */ /* 0x000fe2000f8e02ff */
[----:B------:R-:W-:-:S02]  /*4fb0*/  IADD3 R28, P5, PT, R42, R3, RZ ;  /* 0x000000032a1c7210 */ /* 0x000fc40007fbe0ff */
[----:B------:R-:W-:Y:S02]  /*4fc0*/  LEA.HI.X.SX32 R23, R38, R13, 0x1, P6 ;  /* 0x0000000d26177211 */ /* 0x000fe400030f0eff */
[----:B-1----:R-:W-:Y:S02]  /*4fd0*/  IADD3 R26, P6, PT, R36, R3, RZ ;  /* 0x00000003241a7210 */ /* 0x002fe40007fde0ff */
[----:B------:R-:W-:Y:S02]  /*4fe0*/  LEA.HI.X.SX32 R29, R42, R13, 0x1, P5 ;  /* 0x0000000d2a1d7211 */ /* 0x000fe400028f0eff */
[----:B------:R-:W-:Y:S02]  /*4ff0*/  PRMT R37, R11, 0x7771, RZ ;  /* 0x000077710b257816 */ /* 0x000fe400000000ff */
[----:B------:R-:W-:Y:S02]  /*5000*/  PRMT R43, R4, 0x7771, RZ ;  /* 0x00007771042b7816 */ /* 0x000fe400000000ff */
[----:B------:R-:W-:-:S02]  /*5010*/  PRMT R41, R5, 0x7771, RZ ;  /* 0x0000777105297816 */ /* 0x000fc400000000ff */
[----:B------:R-:W-:Y:S01]  /*5020*/  LEA.HI.X.SX32 R27, R36, R13, 0x1, P6 ;  /* 0x0000000d241b7211 */ /* 0x000fe200030f0eff */
[----:B------:R-:W-:Y:S01]  /*5030*/  IMAD R36, R33, UR4, RZ ;  /* 0x0000000421247c24 */ /* 0x000fe2000f8e02ff */
[----:B------:R-:W-:Y:S01]  /*5040*/  PRMT R39, R6, 0x7771, RZ ;  /* 0x0000777106277816 */ /* 0x000fe200000000ff */
[----:B------:R0:W-:Y:S01]  /*5050*/  @P4 STG.E.U8 desc[UR8][R28.64], R37 ;  /* 0x000000251c004986 */ /* 0x0001e2000c101108 */
[C---:B------:R-:W-:Y:S01]  /*5060*/  IMAD R38, R35.reuse, UR4, RZ ;  /* 0x0000000423267c24 */ /* 0x040fe2000f8e02ff */
[----:B------:R-:W-:Y:S02]  /*5070*/  ISETP.LT.AND P4, PT, R35, UR15, !P0 ;  /* 0x0000000f23007c0c */ /* 0x000fe4000c781270 */
[----:B------:R-:W-:Y:S01]  /*5080*/  @P3 STG.E.U8 desc[UR8][R22.64], R43 ;  /* 0x0000002b16003986 */ /* 0x000fe2000c101108 */
[C---:B------:R-:W-:Y:S01]  /*5090*/  ISETP.LT.AND P3, PT, R34.reuse, UR15, !P0 ;  /* 0x0000000f22007c0c */ /* 0x040fe2000c761270 */
[----:B------:R-:W-:Y:S02]  /*50a0*/  IMAD R34, R34, UR4, RZ ;  /* 0x0000000422227c24 */ /* 0x000fe4000f8e02ff */
[----:B------:R1:W-:Y:S04]  /*50b0*/  @P1 STG.E.U8 desc[UR8][R24.64], R41 ;  /* 0x0000002918001986 */ /* 0x0003e8000c101108 */
[----:B------:R2:W-:Y:S01]  /*50c0*/  @P2 STG.E.U8 desc[UR8][R26.64], R39 ;  /* 0x000000271a002986 */ /* 0x0005e2000c101108 */
[----:B------:R-:W-:-:S02]  /*50d0*/  ISETP.LT.AND P1, PT, R33, UR15, !P0 ;  /* 0x0000000f21007c0c */ /* 0x000fc4000c721270 */
[-C--:B0-----:R-:W-:Y:S02]  /*50e0*/  IADD3 R28, P5, PT, R38, R3.reuse, RZ ;  /* 0x00000003261c7210 */ /* 0x081fe40007fbe0ff */
[-C--:B-1----:R-:W-:Y:S02]  /*50f0*/  IADD3 R24, P2, PT, R36, R3.reuse, RZ ;  /* 0x0000000324187210 */ /* 0x082fe40007f5e0ff */
[----:B------:R-:W-:Y:S02]  /*5100*/  IADD3 R22, P6, PT, R34, R3, RZ ;  /* 0x0000000322167210 */ /* 0x000fe40007fde0ff */
[-C--:B------:R-:W-:Y:S02]  /*5110*/  LEA.HI.X.SX32 R25, R36, R13.reuse, 0x1, P2 ;  /* 0x0000000d24197211 */ /* 0x080fe400010f0eff */
[C---:B------:R-:W-:Y:S01]  /*5120*/  ISETP.LT.AND P2, PT, R32.reuse, UR15, !P0 ;  /* 0x0000000f20007c0c */ /* 0x040fe2000c741270 */
[----:B------:R-:W-:Y:S01]  /*5130*/  IMAD R32, R32, UR4, RZ ;  /* 0x0000000420207c24 */ /* 0x000fe2000f8e02ff */
[----:B------:R-:W-:-:S02]  /*5140*/  LEA.HI.X.SX32 R29, R38, R13, 0x1, P5 ;  /* 0x0000000d261d7211 */ /* 0x000fc400028f0eff */
[----:B------:R-:W-:Y:S02]  /*5150*/  PRMT R37, R7, 0x7771, RZ ;  /* 0x0000777107257816 */ /* 0x000fe400000000ff */
[----:B------:R-:W-:Y:S02]  /*5160*/  LEA.HI.X.SX32 R23, R34, R13, 0x1, P6 ;  /* 0x0000000d22177211 */ /* 0x000fe400030f0eff */
[----:B------:R-:W-:Y:S01]  /*5170*/  PRMT R33, R8, 0x7772, RZ ;  /* 0x0000777208217816 */ /* 0x000fe200000000ff */
[----:B------:R-:W-:Y:S01]  /*5180*/  @P4 STG.E.U8 desc[UR8][R28.64], R37 ;  /* 0x000000251c004986 */ /* 0x000fe2000c101108 */
[----:B------:R-:W-:Y:S02]  /*5190*/  PRMT R35, R9, 0x7772, RZ ;  /* 0x0000777209237816 */ /* 0x000fe400000000ff */
[----:B--2---:R-:W-:Y:S01]  /*51a0*/  IADD3 R26, P6, PT, R32, R3, RZ ;  /* 0x00000003201a7210 */ /* 0x004fe20007fde0ff */
[----:B------:R0:W-:Y:S01]  /*51b0*/  @P3 STG.E.U8 desc[UR8][R22.64], R33 ;  /* 0x0000002116003986 */ /* 0x0001e2000c101108 */
[C---:B------:R-:W-:Y:S01]  /*51c0*/  IMAD R34, R31.reuse, UR4, RZ ;  /* 0x000000041f227c24 */ /* 0x040fe2000f8e02ff */
[C---:B------:R-:W-:Y:S01]  /*51d0*/  ISETP.LT.AND P3, PT, R30.reuse, UR15, !P0 ;  /* 0x0000000f1e007c0c */ /* 0x040fe2000c761270 */
[----:B------:R-:W-:Y:S01]  /*51e0*/  IMAD R30, R30, UR4, RZ ;  /* 0x000000041e1e7c24 */ /* 0x000fe2000f8e02ff */
[----:B------:R-:W-:Y:S01]  /*51f0*/  ISETP.LT.AND P4, PT, R31, UR15, !P0 ;  /* 0x0000000f1f007c0c */ /* 0x000fe2000c781270 */
[----:B------:R1:W-:Y:S01]  /*5200*/  @P1 STG.E.U8 desc[UR8][R24.64], R35 ;  /* 0x0000002318001986 */ /* 0x0003e2000c101108 */
[----:B------:R-:W-:Y:S01]  /*5210*/  LEA.HI.X.SX32 R27, R32, R13, 0x1, P6 ;  /* 0x0000000d201b7211 */ /* 0x000fe200030f0eff */
[C---:B------:R-:W-:Y:S01]  /*5220*/  IMAD R32, R21.reuse, UR4, RZ ;  /* 0x0000000415207c24 */ /* 0x040fe2000f8e02ff */
[----:B------:R-:W-:-:S02]  /*5230*/  ISETP.LT.AND P1, PT, R21, UR15, !P0 ;  /* 0x0000000f15007c0c */ /* 0x000fc4000c721270 */
[----:B0-----:R-:W-:Y:S02]  /*5240*/  PRMT R33, R10, 0x7772, RZ ;  /* 0x000077720a217816 */ /* 0x001fe400000000ff */
[-C--:B------:R-:W-:Y:S02]  /*5250*/  IADD3 R28, P5, PT, R34, R3.reuse, RZ ;  /* 0x00000003221c7210 */ /* 0x080fe40007fbe0ff */
[-C--:B------:R-:W-:Y:S01]  /*5260*/  IADD3 R22, P6, PT, R30, R3.reuse, RZ ;  /* 0x000000031e167210 */ /* 0x080fe20007fde0ff */
[----:B------:R0:W-:Y:S01]  /*5270*/  @P2 STG.E.U8 desc[UR8][R26.64], R33 ;  /* 0x000000211a002986 */ /* 0x0001e2000c101108 */
[----:B-1----:R-:W-:Y:S02]  /*5280*/  IADD3 R24, P2, PT, R32, R3, RZ ;  /* 0x0000000320187210 */ /* 0x002fe40007f5e0ff */
[----:B------:R-:W-:Y:S02]  /*5290*/  LEA.HI.X.SX32 R29, R34, R13, 0x1, P5 ;  /* 0x0000000d221d7211 */ /* 0x000fe400028f0eff */
[----:B------:R-:W-:-:S02]  /*52a0*/  PRMT R31, R11, 0x7772, RZ ;  /* 0x000077720b1f7816 */ /* 0x000fc400000000ff */
[-C--:B------:R-:W-:Y:S01]  /*52b0*/  LEA.HI.X.SX32 R23, R30, R13.reuse, 0x1, P6 ;  /* 0x0000000d1e177211 */ /* 0x080fe200030f0eff */
[----:B------:R-:W-:Y:S01]  /*52c0*/  IMAD R30, R20, UR4, RZ ;  /* 0x00000004141e7c24 */ /* 0x000fe2000f8e02ff */
[----:B------:R-:W-:Y:S02]  /*52d0*/  PRMT R37, R4, 0x7772, RZ ;  /* 0x0000777204257816 */ /* 0x000fe400000000ff */
[----:B------:R-:W-:Y:S02]  /*52e0*/  LEA.HI.X.SX32 R25, R32, R13, 0x1, P2 ;  /* 0x0000000d20197211 */ /* 0x000fe400010f0eff */
[----:B------:R-:W-:Y:S02]  /*52f0*/  PRMT R35, R5, 0x7772, RZ ;  /* 0x0000777205237816 */ /* 0x000fe400000000ff */
[----:B------:R-:W-:Y:S01]  /*5300*/  ISETP.LT.AND P2, PT, R20, UR15, !P0 ;  /* 0x0000000f14007c0c */ /* 0x000fe2000c741270 */
[----:B------:R1:W-:Y:S01]  /*5310*/  @P4 STG.E.U8 desc[UR8][R28.64], R31 ;  /* 0x0000001f1c004986 */ /* 0x0003e2000c101108 */
[----:B0-----:R-:W-:Y:S01]  /*5320*/  IMAD R26, R19, UR4, RZ ;  /* 0x00000004131a7c24 */ /* 0x001fe2000f8e02ff */
[----:B------:R-:W-:-:S02]  /*5330*/  IADD3 R20, P5, PT, R30, R3, RZ ;  /* 0x000000031e147210 */ /* 0x000fc40007fbe0ff */
[----:B------:R0:W-:Y:S01]  /*5340*/  @P3 STG.E.U8 desc[UR8][R22.64], R37 ;  /* 0x0000002516003986 */ /* 0x0001e2000c101108 */
[----:B------:R-:W-:-:S03]  /*5350*/  ISETP.LT.AND P3, PT, R18, UR15, !P0 ;  /* 0x0000000f12007c0c */ /* 0x000fc6000c761270 */
[----:B------:R2:W-:Y:S01]  /*5360*/  @P1 STG.E.U8 desc[UR8][R24.64], R35 ;  /* 0x0000002318001986 */ /* 0x0005e2000c101108 */
[----:B------:R-:W-:Y:S01]  /*5370*/  ISETP.LT.AND P1, PT, R19, UR15, !P0 ;  /* 0x0000000f13007c0c */ /* 0x000fe2000c721270 */
[----:B-1----:R-:W-:Y:S01]  /*5380*/  IMAD R28, R18, UR4, RZ ;  /* 0x00000004121c7c24 */ /* 0x002fe2000f8e02ff */
[----:B------:R-:W-:Y:S01]  /*5390*/  LEA.HI.X.SX32 R21, R30, R13, 0x1, P5 ;  /* 0x0000000d1e157211 */ /* 0x000fe200028f0eff */
[C---:B------:R-:W-:Y:S01]  /*53a0*/  IMAD R30, R17.reuse, UR4, RZ ;  /* 0x00000004111e7c24 */ /* 0x040fe2000f8e02ff */
[----:B------:R-:W-:Y:S02]  /*53b0*/  PRMT R31, R6, 0x7772, RZ ;  /* 0x00007772061f7816 */ /* 0x000fe400000000ff */
[-C--:B------:R-:W-:Y:S02]  /*53c0*/  IADD3 R18, P6, PT, R26, R3.reuse, RZ ;  /* 0x000000031a127210 */ /* 0x080fe40007fde0ff */
[----:B------:R-:W-:Y:S02]  /*53d0*/  ISETP.LT.AND P4, PT, R17, UR15, !P0 ;  /* 0x0000000f11007c0c */ /* 0x000fe4000c781270 */
[----:B0-----:R-:W-:Y:S01]  /*53e0*/  IADD3 R22, P5, PT, R28, R3, RZ ;  /* 0x000000031c167210 */ /* 0x001fe20007fbe0ff */
[----:B------:R0:W-:Y:S01]  /*53f0*/  @P2 STG.E.U8 desc[UR8][R20.64], R31 ;  /* 0x0000001f14002986 */ /* 0x0001e2000c101108 */
[----:B------:R-:W-:-:S02]  /*5400*/  LEA.HI.X.SX32 R19, R26, R13, 0x1, P6 ;  /* 0x0000000d1a137211 */ /* 0x000fc400030f0eff */
[----:B------:R-:W-:Y:S02]  /*5410*/  PRMT R29, R7, 0x7772, RZ ;  /* 0x00007772071d7816 */ /* 0x000fe400000000ff */
[----:B--2---:R-:W-:Y:S02]  /*5420*/  IADD3 R24, P2, PT, R30, R3, RZ ;  /* 0x000000031e187210 */ /* 0x004fe40007f5e0ff */
[-C--:B------:R-:W-:Y:S02]  /*5430*/  LEA.HI.X.SX32 R23, R28, R13.reuse, 0x1, P5 ;  /* 0x0000000d1c177211 */ /* 0x080fe400028f0eff */
[----:B------:R-:W-:Y:S01]  /*5440*/  PRMT R27, R8, 0x7773, RZ ;  /* 0x00007773081b7816 */ /* 0x000fe200000000ff */
[----:B------:R-:W-:Y:S02]  /*5450*/  IMAD R26, R15, UR4, RZ ;  /* 0x000000040f1a7c24 */ /* 0x000fe4000f8e02ff */
[----:B0-----:R-:W-:Y:S01]  /*5460*/  IMAD R20, R16, UR4, RZ ;  /* 0x0000000410147c24 */ /* 0x001fe2000f8e02ff */
[----:B------:R-:W-:Y:S01]  /*5470*/  LEA.HI.X.SX32 R25, R30, R13, 0x1, P2 ;  /* 0x0000000d1e197211 */ /* 0x000fe200010f0eff */
[----:B------:R-:W-:Y:S01]  /*5480*/  @P1 STG.E.U8 desc[UR8][R18.64], R29 ;  /* 0x0000001d12001986 */ /* 0x000fe2000c101108 */
[----:B------:R-:W-:Y:S01]  /*5490*/  PRMT R17, R9, 0x7773, RZ ;  /* 0x0000777309117816 */ /* 0x000fe200000000ff */
[----:B------:R-:W-:-:S02]  /*54a0*/  IMAD R28, R14, UR4, RZ ;  /* 0x000000040e1c7c24 */ /* 0x000fc4000f8e02ff */
[----:B------:R0:W-:Y:S01]  /*54b0*/  @P3 STG.E.U8 desc[UR8][R22.64], R27 ;  /* 0x0000001b16003986 */ /* 0x0001e2000c101108 */
[----:B------:R-:W-:Y:S01]  /*54c0*/  ISETP.LT.AND P3, PT, R14, UR15, !P0 ;  /* 0x0000000f0e007c0c */ /* 0x000fe2000c761270 */
[----:B------:R-:W-:Y:S01]  /*54d0*/  IMAD R32, R0, UR4, RZ ;  /* 0x0000000400207c24 */ /* 0x000fe2000f8e02ff */
[-C--:B------:R-:W-:Y:S02]  /*54e0*/  IADD3 R8, P6, PT, R20, R3.reuse, RZ ;  /* 0x0000000314087210 */ /* 0x080fe40007fde0ff */
[-C--:B------:R-:W-:Y:S01]  /*54f0*/  IADD3 R14, P1, PT, R26, R3.reuse, RZ ;  /* 0x000000031a0e7210 */ /* 0x080fe20007f3e0ff */
[----:B------:R1:W-:Y:S01]  /*5500*/  @P4 STG.E.U8 desc[UR8][R24.64], R17 ;  /* 0x0000001118004986 */ /* 0x0003e2000c101108 */
[----:B------:R-:W-:Y:S01]  /*5510*/  ISETP.LT.AND P5, PT, R16, UR15, !P0 ;  /* 0x0000000f10007c0c */ /* 0x000fe2000c7a1270 */
[----:B------:R-:W-:Y:S01]  /*5520*/  IMAD R30, R12, UR4, RZ ;  /* 0x000000040c1e7c24 */ /* 0x000fe2000f8e02ff */
[----:B------:R-:W-:Y:S02]  /*5530*/  ISETP.LT.AND P4, PT, R15, UR15, !P0 ;  /* 0x0000000f0f007c0c */ /* 0x000fe4000c781270 */
[----:B------:R-:W-:-:S02]  /*5540*/  IADD3 R16, P2, PT, R28, R3, RZ ;  /* 0x000000031c107210 */ /* 0x000fc40007f5e0ff */
[-C--:B------:R-:W-:Y:S02]  /*5550*/  LEA.HI.X.SX32 R9, R20, R13.reuse, 0x1, P6 ;  /* 0x0000000d14097211 */ /* 0x080fe400030f0eff */
[----:B------:R-:W-:Y:S02]  /*5560*/  LEA.HI.X.SX32 R15, R26, R13, 0x1, P1 ;  /* 0x0000000d1a0f7211 */ /* 0x000fe400008f0eff */
[-C--:B------:R-:W-:Y:S01]  /*5570*/  IADD3 R20, P1, PT, R32, R3.reuse, RZ ;  /* 0x0000000320147210 */ /* 0x080fe20007f3e0ff */
[----:B0-----:R-:W-:Y:S01]  /*5580*/  IMAD R22, R2, UR4, RZ ;  /* 0x0000000402167c24 */ /* 0x001fe2000f8e02ff */
[----:B------:R-:W-:Y:S02]  /*5590*/  IADD3 R18, P6, PT, R30, R3, RZ ;  /* 0x000000031e127210 */ /* 0x000fe40007fde0ff */
[----:B-1----:R-:W-:Y:S02]  /*55a0*/  LEA.HI.X.SX32 R17, R28, R13, 0x1, P2 ;  /* 0x0000000d1c117211 */ /* 0x002fe400010f0eff */
[----:B------:R-:W-:-:S02]  /*55b0*/  ISETP.LT.AND P2, PT, R12, UR15, !P0 ;  /* 0x0000000f0c007c0c */ /* 0x000fc4000c741270 */
[-C--:B------:R-:W-:Y:S02]  /*55c0*/  LEA.HI.X.SX32 R21, R32, R13.reuse, 0x1, P1 ;  /* 0x0000000d20157211 */ /* 0x080fe400008f0eff */
[----:B------:R-:W-:Y:S02]  /*55d0*/  ISETP.LT.AND P1, PT, R0, UR15, !P0 ;  /* 0x0000000f00007c0c */ /* 0x000fe4000c721270 */
[----:B------:R-:W-:Y:S02]  /*55e0*/  ISETP.LT.AND P0, PT, R2, UR15, !P0 ;  /* 0x0000000f02007c0c */ /* 0x000fe4000c701270 */
[----:B------:R-:W-:Y:S02]  /*55f0*/  LEA.HI.X.SX32 R19, R30, R13, 0x1, P6 ;  /* 0x0000000d1e137211 */ /* 0x000fe400030f0eff */
[----:B------:R-:W-:Y:S02]  /*5600*/  IADD3 R12, P6, PT, R22, R3, RZ ;  /* 0x00000003160c7210 */ /* 0x000fe40007fde0ff */
[----:B------:R-:W-:-:S02]  /*5610*/  PRMT R3, R10, 0x7773, RZ ;  /* 0x000077730a037816 */ /* 0x000fc400000000ff */
[----:B------:R-:W-:Y:S02]  /*5620*/  PRMT R11, R11, 0x7773, RZ ;  /* 0x000077730b0b7816 */ /* 0x000fe400000000ff */
[----:B------:R-:W-:Y:S02]  /*5630*/  PRMT R25, R4, 0x7773, RZ ;  /* 0x0000777304197816 */ /* 0x000fe400000000ff */
[----:B------:R-:W-:Y:S01]  /*5640*/  PRMT R23, R5, 0x7773, RZ ;  /* 0x0000777305177816 */ /* 0x000fe200000000ff */
[----:B------:R0:W-:Y:S01]  /*5650*/  @P5 STG.E.U8 desc[UR8][R8.64], R3 ;  /* 0x0000000308005986 */ /* 0x0001e2000c101108 */
[----:B------:R-:W-:-:S03]  /*5660*/  PRMT R5, R6, 0x7773, RZ ;  /* 0x0000777306057816 */ /* 0x000fc600000000ff */
[----:B------:R0:W-:Y:S04]  /*5670*/  @P4 STG.E.U8 desc[UR8][R14.64], R11 ;  /* 0x0000000b0e004986 */ /* 0x0001e8000c101108 */
[----:B------:R0:W-:Y:S04]  /*5680*/  @P3 STG.E.U8 desc[UR8][R16.64], R25 ;  /* 0x0000001910003986 */ /* 0x0001e8000c101108 */
[----:B------:R0:W-:Y:S01]  /*5690*/  @P2 STG.E.U8 desc[UR8][R18.64], R23 ;  /* 0x0000001712002986 */ /* 0x0001e2000c101108 */
[----:B------:R-:W-:-:S03]  /*56a0*/  LEA.HI.X.SX32 R13, R22, R13, 0x1, P6 ;  /* 0x0000000d160d7211 */ /* 0x000fc600030f0eff */
[----:B------:R0:W-:Y:S01]  /*56b0*/  @P1 STG.E.U8 desc[UR8][R20.64], R5 ;  /* 0x0000000514001986 */ /* 0x0001e2000c101108 */
[----:B------:R-:W-:Y:S01]  /*56c0*/  PRMT R7, R7, 0x7773, RZ ;  /* 0x0000777307077816 */ /* 0x000fe200000000ff */
[----:B------:R-:W-:Y:S06]  /*56d0*/  @!P0 EXIT ;  /* 0x000000000000894d */ /* 0x000fec0003800000 */
[----:B------:R-:W-:Y:S01]  /*56e0*/  STG.E.U8 desc[UR8][R12.64], R7 ;  /* 0x000000070c007986 */ /* 0x000fe2000c101108 */
[----:B------:R-:W-:Y:S05]  /*56f0*/  EXIT ;  /* 0x000000000000794d */ /* 0x000fea0003800000 */
.L_x_3:
[----:B------:R-:W-:-:S00]  /*5700*/  BRA `(.L_x_3) ;  /* 0xfffffffc00fc7947 */ /* 0x000fc0000383ffff */
[----:B------:R-:W-:-:S00]  /*5710*/  NOP ;  /* 0x0000000000007918 */ /* 0x000fc00000000000 */
        /* <DEDUP_REMOVED lines=14> */
.L_x_4:


//--------------------- .nv.shared.matmul_kernel  --------------------------
	.section	.nv.shared.matmul_kernel,"aw",@nobits
	.sectionflags	@""
	.align	16
	.zero		1024


//--------------------- .nv.shared.reserved.0     --------------------------
	.section	.nv.shared.reserved.0,"aw",@nobits
	.weak		__nv_reservedSMEM_offset_0_alias
	.size		__nv_reservedSMEM_offset_0_alias, 0, 64
	.other		__nv_reservedSMEM_offset_0_alias,@"STO_CUDA_RESERVED_SHARED STV_DEFAULT"
__nv_reservedSMEM_offset_0_alias:
	.zero		0
	.zero		64


//--------------------- .nv.constant0.matmul_kernel --------------------------
	.section	.nv.constant0.matmul_kernel,"a",@progbits
	.sectionflags	@""
	.align	4
.nv.constant0.matmul_kernel:
	.zero		976


//--------------------- SYMBOLS --------------------------

	.type		.nv.reservedSmem.offset0,@object
	.size		.nv.reservedSmem.offset0,0x4
	.type		.nv.reservedSmem.cap,@object
	.size		.nv.reservedSmem.cap,0x4
